//
// Generated by NVIDIA NVVM Compiler
//
// Compiler Build ID: CL-36424714
// Cuda compilation tools, release 13.0, V13.0.88
// Based on NVVM 20.0.0
//

.version 9.0
.target sm_100
.address_size 64

	// .globl	_Z31layer_norm_4d_kernel_vectorizedILi1024EEvPKfS1_S1_Pfmmmmf
// _ZZ31layer_norm_4d_kernel_vectorizedILi1024EEvPKfS1_S1_PfmmmmfE3tmp has been demoted
// _ZZ31layer_norm_4d_kernel_vectorizedILi1024EEvPKfS1_S1_PfmmmmfE4mean has been demoted
// _ZZ31layer_norm_4d_kernel_vectorizedILi1024EEvPKfS1_S1_PfmmmmfE7inv_std has been demoted
.global .align 1 .b8 _ZN34_INTERNAL_88ed83d1_4_k_cu_solution4cuda3std3__45__cpo5beginE[1];
.global .align 1 .b8 _ZN34_INTERNAL_88ed83d1_4_k_cu_solution4cuda3std3__45__cpo3endE[1];
.global .align 1 .b8 _ZN34_INTERNAL_88ed83d1_4_k_cu_solution4cuda3std3__45__cpo6cbeginE[1];
.global .align 1 .b8 _ZN34_INTERNAL_88ed83d1_4_k_cu_solution4cuda3std3__45__cpo4cendE[1];
.global .align 1 .b8 _ZN34_INTERNAL_88ed83d1_4_k_cu_solution4cuda3std3__45__cpo6rbeginE[1];
.global .align 1 .b8 _ZN34_INTERNAL_88ed83d1_4_k_cu_solution4cuda3std3__45__cpo4rendE[1];
.global .align 1 .b8 _ZN34_INTERNAL_88ed83d1_4_k_cu_solution4cuda3std3__45__cpo7crbeginE[1];
.global .align 1 .b8 _ZN34_INTERNAL_88ed83d1_4_k_cu_solution4cuda3std3__45__cpo5crendE[1];
.global .align 1 .b8 _ZN34_INTERNAL_88ed83d1_4_k_cu_solution4cuda3std3__436_GLOBAL__N__88ed83d1_4_k_cu_solution6ignoreE[1];
.global .align 1 .b8 _ZN34_INTERNAL_88ed83d1_4_k_cu_solution4cuda3std3__419piecewise_constructE[1];
.global .align 1 .b8 _ZN34_INTERNAL_88ed83d1_4_k_cu_solution4cuda3std3__48in_placeE[1];
.global .align 1 .b8 _ZN34_INTERNAL_88ed83d1_4_k_cu_solution4cuda3std3__420unreachable_sentinelE[1];
.global .align 1 .b8 _ZN34_INTERNAL_88ed83d1_4_k_cu_solution4cuda3std3__47nulloptE[1];
.global .align 1 .b8 _ZN34_INTERNAL_88ed83d1_4_k_cu_solution4cuda3std3__48unexpectE[1];
.global .align 1 .b8 _ZN34_INTERNAL_88ed83d1_4_k_cu_solution4cuda3std6ranges3__45__cpo4swapE[1];
.global .align 1 .b8 _ZN34_INTERNAL_88ed83d1_4_k_cu_solution4cuda3std6ranges3__45__cpo9iter_moveE[1];
.global .align 1 .b8 _ZN34_INTERNAL_88ed83d1_4_k_cu_solution4cuda3std6ranges3__45__cpo5beginE[1];
.global .align 1 .b8 _ZN34_INTERNAL_88ed83d1_4_k_cu_solution4cuda3std6ranges3__45__cpo3endE[1];
.global .align 1 .b8 _ZN34_INTERNAL_88ed83d1_4_k_cu_solution4cuda3std6ranges3__45__cpo6cbeginE[1];
.global .align 1 .b8 _ZN34_INTERNAL_88ed83d1_4_k_cu_solution4cuda3std6ranges3__45__cpo4cendE[1];
.global .align 1 .b8 _ZN34_INTERNAL_88ed83d1_4_k_cu_solution4cuda3std6ranges3__45__cpo7advanceE[1];
.global .align 1 .b8 _ZN34_INTERNAL_88ed83d1_4_k_cu_solution4cuda3std6ranges3__45__cpo9iter_swapE[1];
.global .align 1 .b8 _ZN34_INTERNAL_88ed83d1_4_k_cu_solution4cuda3std6ranges3__45__cpo4nextE[1];
.global .align 1 .b8 _ZN34_INTERNAL_88ed83d1_4_k_cu_solution4cuda3std6ranges3__45__cpo4prevE[1];
.global .align 1 .b8 _ZN34_INTERNAL_88ed83d1_4_k_cu_solution4cuda3std6ranges3__45__cpo4dataE[1];
.global .align 1 .b8 _ZN34_INTERNAL_88ed83d1_4_k_cu_solution4cuda3std6ranges3__45__cpo5cdataE[1];
.global .align 1 .b8 _ZN34_INTERNAL_88ed83d1_4_k_cu_solution4cuda3std6ranges3__45__cpo4sizeE[1];
.global .align 1 .b8 _ZN34_INTERNAL_88ed83d1_4_k_cu_solution4cuda3std6ranges3__45__cpo5ssizeE[1];
.global .align 1 .b8 _ZN34_INTERNAL_88ed83d1_4_k_cu_solution4cuda3std6ranges3__45__cpo8distanceE[1];
.global .align 1 .b8 _ZN34_INTERNAL_88ed83d1_4_k_cu_solution6thrust24THRUST_300001_SM_1000_NS6system6detail10sequential3seqE[1];
.global .align 1 .b8 _ZN34_INTERNAL_88ed83d1_4_k_cu_solution6thrust24THRUST_300001_SM_1000_NS12placeholders2_1E[1];
.global .align 1 .b8 _ZN34_INTERNAL_88ed83d1_4_k_cu_solution6thrust24THRUST_300001_SM_1000_NS12placeholders2_2E[1];
.global .align 1 .b8 _ZN34_INTERNAL_88ed83d1_4_k_cu_solution6thrust24THRUST_300001_SM_1000_NS12placeholders2_3E[1];
.global .align 1 .b8 _ZN34_INTERNAL_88ed83d1_4_k_cu_solution6thrust24THRUST_300001_SM_1000_NS12placeholders2_4E[1];
.global .align 1 .b8 _ZN34_INTERNAL_88ed83d1_4_k_cu_solution6thrust24THRUST_300001_SM_1000_NS12placeholders2_5E[1];
.global .align 1 .b8 _ZN34_INTERNAL_88ed83d1_4_k_cu_solution6thrust24THRUST_300001_SM_1000_NS12placeholders2_6E[1];
.global .align 1 .b8 _ZN34_INTERNAL_88ed83d1_4_k_cu_solution6thrust24THRUST_300001_SM_1000_NS12placeholders2_7E[1];
.global .align 1 .b8 _ZN34_INTERNAL_88ed83d1_4_k_cu_solution6thrust24THRUST_300001_SM_1000_NS12placeholders2_8E[1];
.global .align 1 .b8 _ZN34_INTERNAL_88ed83d1_4_k_cu_solution6thrust24THRUST_300001_SM_1000_NS12placeholders2_9E[1];
.global .align 1 .b8 _ZN34_INTERNAL_88ed83d1_4_k_cu_solution6thrust24THRUST_300001_SM_1000_NS12placeholders3_10E[1];

.visible .entry _Z31layer_norm_4d_kernel_vectorizedILi1024EEvPKfS1_S1_Pfmmmmf(
	.param .u64 .ptr .align 1 _Z31layer_norm_4d_kernel_vectorizedILi1024EEvPKfS1_S1_Pfmmmmf_param_0,
	.param .u64 .ptr .align 1 _Z31layer_norm_4d_kernel_vectorizedILi1024EEvPKfS1_S1_Pfmmmmf_param_1,
	.param .u64 .ptr .align 1 _Z31layer_norm_4d_kernel_vectorizedILi1024EEvPKfS1_S1_Pfmmmmf_param_2,
	.param .u64 .ptr .align 1 _Z31layer_norm_4d_kernel_vectorizedILi1024EEvPKfS1_S1_Pfmmmmf_param_3,
	.param .u64 _Z31layer_norm_4d_kernel_vectorizedILi1024EEvPKfS1_S1_Pfmmmmf_param_4,
	.param .u64 _Z31layer_norm_4d_kernel_vectorizedILi1024EEvPKfS1_S1_Pfmmmmf_param_5,
	.param .u64 _Z31layer_norm_4d_kernel_vectorizedILi1024EEvPKfS1_S1_Pfmmmmf_param_6,
	.param .u64 _Z31layer_norm_4d_kernel_vectorizedILi1024EEvPKfS1_S1_Pfmmmmf_param_7,
	.param .f32 _Z31layer_norm_4d_kernel_vectorizedILi1024EEvPKfS1_S1_Pfmmmmf_param_8
)
{
	.reg .pred 	%p<19>;
	.reg .b32 	%r<64>;
	.reg .b32 	%f<384>;
	.reg .b64 	%rd<126>;
	// demoted variable
	.shared .align 4 .b8 _ZZ31layer_norm_4d_kernel_vectorizedILi1024EEvPKfS1_S1_PfmmmmfE3tmp[296];
	// demoted variable
	.shared .align 4 .f32 _ZZ31layer_norm_4d_kernel_vectorizedILi1024EEvPKfS1_S1_PfmmmmfE4mean;
	// demoted variable
	.shared .align 4 .f32 _ZZ31layer_norm_4d_kernel_vectorizedILi1024EEvPKfS1_S1_PfmmmmfE7inv_std;
	ld.param.u64 	%rd46, [_Z31layer_norm_4d_kernel_vectorizedILi1024EEvPKfS1_S1_Pfmmmmf_param_0];
	ld.param.u64 	%rd47, [_Z31layer_norm_4d_kernel_vectorizedILi1024EEvPKfS1_S1_Pfmmmmf_param_1];
	ld.param.u64 	%rd49, [_Z31layer_norm_4d_kernel_vectorizedILi1024EEvPKfS1_S1_Pfmmmmf_param_3];
	ld.param.u64 	%rd53, [_Z31layer_norm_4d_kernel_vectorizedILi1024EEvPKfS1_S1_Pfmmmmf_param_4];
	ld.param.u64 	%rd50, [_Z31layer_norm_4d_kernel_vectorizedILi1024EEvPKfS1_S1_Pfmmmmf_param_5];
	ld.param.u64 	%rd51, [_Z31layer_norm_4d_kernel_vectorizedILi1024EEvPKfS1_S1_Pfmmmmf_param_6];
	ld.param.u64 	%rd52, [_Z31layer_norm_4d_kernel_vectorizedILi1024EEvPKfS1_S1_Pfmmmmf_param_7];
	ld.param.f32 	%f23, [_Z31layer_norm_4d_kernel_vectorizedILi1024EEvPKfS1_S1_Pfmmmmf_param_8];
	mov.u32 	%r4, %ctaid.x;
	cvt.u64.u32 	%rd1, %r4;
	setp.le.u64 	%p1, %rd53, %rd1;
	@%p1 bra 	$L__BB0_20;
	cvta.to.global.u64 	%rd2, %rd49;
	mov.u32 	%r5, %tid.x;
	mul.lo.s64 	%rd54, %rd51, %rd50;
	mul.lo.s64 	%rd3, %rd54, %rd52;
	shr.u64 	%rd4, %rd3, 2;
	cvt.u64.u32 	%rd125, %r5;
	setp.le.u64 	%p2, %rd4, %rd125;
	mov.f32 	%f380, 0f00000000;
	mov.f32 	%f381, %f380;
	@%p2 bra 	$L__BB0_8;
	not.b64 	%rd55, %rd125;
	add.s64 	%rd6, %rd4, %rd55;
	and.b64  	%rd56, %rd6, 3072;
	setp.eq.s64 	%p3, %rd56, 3072;
	mov.f32 	%f381, 0f00000000;
	mov.u64 	%rd115, %rd125;
	mov.f32 	%f380, %f381;
	@%p3 bra 	$L__BB0_5;
	mul.lo.s64 	%rd57, %rd52, %rd51;
	mul.lo.s64 	%rd58, %rd57, %rd50;
	mul.lo.s64 	%rd59, %rd58, %rd1;
	shl.b64 	%rd60, %rd59, 2;
	shl.b64 	%rd61, %rd125, 4;
	add.s64 	%rd62, %rd60, %rd61;
	add.s64 	%rd113, %rd46, %rd62;
	shr.u64 	%rd63, %rd6, 10;
	add.s64 	%rd64, %rd63, 1;
	and.b64  	%rd65, %rd64, 3;
	neg.s64 	%rd112, %rd65;
	mov.f32 	%f381, 0f00000000;
	mov.u64 	%rd115, %rd125;
$L__BB0_4:
	.pragma "nounroll";
	// begin inline asm
	ld.global.nc.v4.f32 {%f28,%f29,%f30,%f31}, [%rd113];
	// end inline asm
	add.f32 	%f32, %f28, %f29;
	add.f32 	%f33, %f30, %f32;
	add.f32 	%f34, %f31, %f33;
	add.f32 	%f380, %f380, %f34;
	mul.f32 	%f35, %f29, %f29;
	fma.rn.f32 	%f36, %f28, %f28, %f35;
	fma.rn.f32 	%f37, %f30, %f30, %f36;
	fma.rn.f32 	%f38, %f31, %f31, %f37;
	add.f32 	%f381, %f381, %f38;
	add.s64 	%rd115, %rd115, 1024;
	add.s64 	%rd113, %rd113, 16384;
	add.s64 	%rd112, %rd112, 1;
	setp.ne.s64 	%p4, %rd112, 0;
	@%p4 bra 	$L__BB0_4;
$L__BB0_5:
	setp.lt.u64 	%p5, %rd6, 3072;
	@%p5 bra 	$L__BB0_8;
	mul.lo.s64 	%rd67, %rd52, %rd51;
	mul.lo.s64 	%rd68, %rd67, %rd50;
	mul.lo.s64 	%rd69, %rd68, %rd1;
	shl.b64 	%rd70, %rd69, 2;
	shl.b64 	%rd71, %rd115, 4;
	add.s64 	%rd72, %rd70, %rd71;
	add.s64 	%rd116, %rd46, %rd72;
$L__BB0_7:
	.pragma "nounroll";
	// begin inline asm
	ld.global.nc.v4.f32 {%f39,%f40,%f41,%f42}, [%rd116];
	// end inline asm
	add.f32 	%f55, %f39, %f40;
	add.f32 	%f56, %f41, %f55;
	add.f32 	%f57, %f42, %f56;
	add.f32 	%f58, %f380, %f57;
	mul.f32 	%f59, %f40, %f40;
	fma.rn.f32 	%f60, %f39, %f39, %f59;
	fma.rn.f32 	%f61, %f41, %f41, %f60;
	fma.rn.f32 	%f62, %f42, %f42, %f61;
	add.f32 	%f63, %f381, %f62;
	add.s64 	%rd74, %rd116, 16384;
	// begin inline asm
	ld.global.nc.v4.f32 {%f43,%f44,%f45,%f46}, [%rd74];
	// end inline asm
	add.f32 	%f64, %f43, %f44;
	add.f32 	%f65, %f45, %f64;
	add.f32 	%f66, %f46, %f65;
	add.f32 	%f67, %f58, %f66;
	mul.f32 	%f68, %f44, %f44;
	fma.rn.f32 	%f69, %f43, %f43, %f68;
	fma.rn.f32 	%f70, %f45, %f45, %f69;
	fma.rn.f32 	%f71, %f46, %f46, %f70;
	add.f32 	%f72, %f63, %f71;
	add.s64 	%rd75, %rd116, 32768;
	// begin inline asm
	ld.global.nc.v4.f32 {%f47,%f48,%f49,%f50}, [%rd75];
	// end inline asm
	add.f32 	%f73, %f47, %f48;
	add.f32 	%f74, %f49, %f73;
	add.f32 	%f75, %f50, %f74;
	add.f32 	%f76, %f67, %f75;
	mul.f32 	%f77, %f48, %f48;
	fma.rn.f32 	%f78, %f47, %f47, %f77;
	fma.rn.f32 	%f79, %f49, %f49, %f78;
	fma.rn.f32 	%f80, %f50, %f50, %f79;
	add.f32 	%f81, %f72, %f80;
	add.s64 	%rd76, %rd116, 49152;
	// begin inline asm
	ld.global.nc.v4.f32 {%f51,%f52,%f53,%f54}, [%rd76];
	// end inline asm
	add.f32 	%f82, %f51, %f52;
	add.f32 	%f83, %f53, %f82;
	add.f32 	%f84, %f54, %f83;
	add.f32 	%f380, %f76, %f84;
	mul.f32 	%f85, %f52, %f52;
	fma.rn.f32 	%f86, %f51, %f51, %f85;
	fma.rn.f32 	%f87, %f53, %f53, %f86;
	fma.rn.f32 	%f88, %f54, %f54, %f87;
	add.f32 	%f381, %f81, %f88;
	add.s64 	%rd115, %rd115, 4096;
	add.s64 	%rd116, %rd116, 65536;
	setp.lt.u64 	%p6, %rd115, %rd4;
	@%p6 bra 	$L__BB0_7;
$L__BB0_8:
	// begin inline asm
	mov.u32 %r6, %laneid;
	// end inline asm
	mov.b32 	%r8, %f380;
	mov.b32 	%r14, 1;
	mov.b32 	%r55, 31;
	mov.b32 	%r56, -1;
	// begin inline asm
	shfl.sync.down.b32 %r7, %r8, %r14, %r55, %r56;
	// end inline asm
	mov.b32 	%r13, %f381;
	// begin inline asm
	shfl.sync.down.b32 %r12, %r13, %r14, %r55, %r56;
	// end inline asm
	mov.b32 	%f89, %r7;
	mov.b32 	%f90, %r12;
	setp.gt.s32 	%p7, %r6, 30;
	add.f32 	%f91, %f380, %f89;
	add.f32 	%f92, %f381, %f90;
	selp.f32 	%f93, %f380, %f91, %p7;
	selp.f32 	%f94, %f381, %f92, %p7;
	mov.b32 	%r18, %f93;
	mov.b32 	%r24, 2;
	// begin inline asm
	shfl.sync.down.b32 %r17, %r18, %r24, %r55, %r56;
	// end inline asm
	mov.b32 	%r23, %f94;
	// begin inline asm
	shfl.sync.down.b32 %r22, %r23, %r24, %r55, %r56;
	// end inline asm
	mov.b32 	%f95, %r17;
	mov.b32 	%f96, %r22;
	setp.gt.s32 	%p8, %r6, 29;
	add.f32 	%f97, %f93, %f95;
	add.f32 	%f98, %f94, %f96;
	selp.f32 	%f99, %f93, %f97, %p8;
	selp.f32 	%f100, %f94, %f98, %p8;
	mov.b32 	%r28, %f99;
	mov.b32 	%r34, 4;
	// begin inline asm
	shfl.sync.down.b32 %r27, %r28, %r34, %r55, %r56;
	// end inline asm
	mov.b32 	%r33, %f100;
	// begin inline asm
	shfl.sync.down.b32 %r32, %r33, %r34, %r55, %r56;
	// end inline asm
	mov.b32 	%f101, %r27;
	mov.b32 	%f102, %r32;
	setp.gt.s32 	%p9, %r6, 27;
	add.f32 	%f103, %f99, %f101;
	add.f32 	%f104, %f100, %f102;
	selp.f32 	%f105, %f99, %f103, %p9;
	selp.f32 	%f106, %f100, %f104, %p9;
	mov.b32 	%r38, %f105;
	mov.b32 	%r44, 8;
	// begin inline asm
	shfl.sync.down.b32 %r37, %r38, %r44, %r55, %r56;
	// end inline asm
	mov.b32 	%r43, %f106;
	// begin inline asm
	shfl.sync.down.b32 %r42, %r43, %r44, %r55, %r56;
	// end inline asm
	mov.b32 	%f107, %r37;
	mov.b32 	%f108, %r42;
	setp.gt.s32 	%p10, %r6, 23;
	add.f32 	%f15, %f105, %f107;
	add.f32 	%f16, %f106, %f108;
	selp.f32 	%f383, %f105, %f15, %p10;
	selp.f32 	%f382, %f106, %f16, %p10;
	mov.b32 	%r48, %f383;
	mov.b32 	%r54, 16;
	// begin inline asm
	shfl.sync.down.b32 %r47, %r48, %r54, %r55, %r56;
	// end inline asm
	mov.b32 	%r53, %f382;
	// begin inline asm
	shfl.sync.down.b32 %r52, %r53, %r54, %r55, %r56;
	// end inline asm
	setp.gt.s32 	%p11, %r6, 15;
	@%p11 bra 	$L__BB0_11;
	mov.b32 	%f109, %r52;
	mov.b32 	%f110, %r47;
	add.f32 	%f383, %f15, %f110;
	add.f32 	%f382, %f16, %f109;
	setp.ne.s32 	%p12, %r6, 0;
	@%p12 bra 	$L__BB0_11;
	cvt.u32.u64 	%r57, %rd125;
	shr.u32 	%r58, %r57, 2;
	and.b32  	%r59, %r58, 248;
	mov.u32 	%r60, _ZZ31layer_norm_4d_kernel_vectorizedILi1024EEvPKfS1_S1_PfmmmmfE3tmp;
	add.s32 	%r61, %r60, %r59;
	st.shared.f32 	[%r61+32], %f383;
	st.shared.f32 	[%r61+36], %f382;
$L__BB0_11:
	cvt.u32.u64 	%r62, %rd125;
	bar.sync 	0;
	setp.ne.s32 	%p13, %r62, 0;
	@%p13 bra 	$L__BB0_13;
	ld.shared.f32 	%f111, [_ZZ31layer_norm_4d_kernel_vectorizedILi1024EEvPKfS1_S1_PfmmmmfE3tmp+40];
	ld.shared.f32 	%f112, [_ZZ31layer_norm_4d_kernel_vectorizedILi1024EEvPKfS1_S1_PfmmmmfE3tmp+44];
	add.f32 	%f113, %f383, %f111;
	add.f32 	%f114, %f382, %f112;
	ld.shared.f32 	%f115, [_ZZ31layer_norm_4d_kernel_vectorizedILi1024EEvPKfS1_S1_PfmmmmfE3tmp+48];
	ld.shared.f32 	%f116, [_ZZ31layer_norm_4d_kernel_vectorizedILi1024EEvPKfS1_S1_PfmmmmfE3tmp+52];
	add.f32 	%f117, %f113, %f115;
	add.f32 	%f118, %f114, %f116;
	ld.shared.f32 	%f119, [_ZZ31layer_norm_4d_kernel_vectorizedILi1024EEvPKfS1_S1_PfmmmmfE3tmp+56];
	ld.shared.f32 	%f120, [_ZZ31layer_norm_4d_kernel_vectorizedILi1024EEvPKfS1_S1_PfmmmmfE3tmp+60];
	add.f32 	%f121, %f117, %f119;
	add.f32 	%f122, %f118, %f120;
	ld.shared.f32 	%f123, [_ZZ31layer_norm_4d_kernel_vectorizedILi1024EEvPKfS1_S1_PfmmmmfE3tmp+64];
	ld.shared.f32 	%f124, [_ZZ31layer_norm_4d_kernel_vectorizedILi1024EEvPKfS1_S1_PfmmmmfE3tmp+68];
	add.f32 	%f125, %f121, %f123;
	add.f32 	%f126, %f122, %f124;
	ld.shared.f32 	%f127, [_ZZ31layer_norm_4d_kernel_vectorizedILi1024EEvPKfS1_S1_PfmmmmfE3tmp+72];
	ld.shared.f32 	%f128, [_ZZ31layer_norm_4d_kernel_vectorizedILi1024EEvPKfS1_S1_PfmmmmfE3tmp+76];
	add.f32 	%f129, %f125, %f127;
	add.f32 	%f130, %f126, %f128;
	ld.shared.f32 	%f131, [_ZZ31layer_norm_4d_kernel_vectorizedILi1024EEvPKfS1_S1_PfmmmmfE3tmp+80];
	ld.shared.f32 	%f132, [_ZZ31layer_norm_4d_kernel_vectorizedILi1024EEvPKfS1_S1_PfmmmmfE3tmp+84];
	add.f32 	%f133, %f129, %f131;
	add.f32 	%f134, %f130, %f132;
	ld.shared.f32 	%f135, [_ZZ31layer_norm_4d_kernel_vectorizedILi1024EEvPKfS1_S1_PfmmmmfE3tmp+88];
	ld.shared.f32 	%f136, [_ZZ31layer_norm_4d_kernel_vectorizedILi1024EEvPKfS1_S1_PfmmmmfE3tmp+92];
	add.f32 	%f137, %f133, %f135;
	add.f32 	%f138, %f134, %f136;
	ld.shared.f32 	%f139, [_ZZ31layer_norm_4d_kernel_vectorizedILi1024EEvPKfS1_S1_PfmmmmfE3tmp+96];
	ld.shared.f32 	%f140, [_ZZ31layer_norm_4d_kernel_vectorizedILi1024EEvPKfS1_S1_PfmmmmfE3tmp+100];
	add.f32 	%f141, %f137, %f139;
	add.f32 	%f142, %f138, %f140;
	ld.shared.f32 	%f143, [_ZZ31layer_norm_4d_kernel_vectorizedILi1024EEvPKfS1_S1_PfmmmmfE3tmp+104];
	ld.shared.f32 	%f144, [_ZZ31layer_norm_4d_kernel_vectorizedILi1024EEvPKfS1_S1_PfmmmmfE3tmp+108];
	add.f32 	%f145, %f141, %f143;
	add.f32 	%f146, %f142, %f144;
	ld.shared.f32 	%f147, [_ZZ31layer_norm_4d_kernel_vectorizedILi1024EEvPKfS1_S1_PfmmmmfE3tmp+112];
	ld.shared.f32 	%f148, [_ZZ31layer_norm_4d_kernel_vectorizedILi1024EEvPKfS1_S1_PfmmmmfE3tmp+116];
	add.f32 	%f149, %f145, %f147;
	add.f32 	%f150, %f146, %f148;
	ld.shared.f32 	%f151, [_ZZ31layer_norm_4d_kernel_vectorizedILi1024EEvPKfS1_S1_PfmmmmfE3tmp+120];
	ld.shared.f32 	%f152, [_ZZ31layer_norm_4d_kernel_vectorizedILi1024EEvPKfS1_S1_PfmmmmfE3tmp+124];
	add.f32 	%f153, %f149, %f151;
	add.f32 	%f154, %f150, %f152;
	ld.shared.f32 	%f155, [_ZZ31layer_norm_4d_kernel_vectorizedILi1024EEvPKfS1_S1_PfmmmmfE3tmp+128];
	ld.shared.f32 	%f156, [_ZZ31layer_norm_4d_kernel_vectorizedILi1024EEvPKfS1_S1_PfmmmmfE3tmp+132];
	add.f32 	%f157, %f153, %f155;
	add.f32 	%f158, %f154, %f156;
	ld.shared.f32 	%f159, [_ZZ31layer_norm_4d_kernel_vectorizedILi1024EEvPKfS1_S1_PfmmmmfE3tmp+136];
	ld.shared.f32 	%f160, [_ZZ31layer_norm_4d_kernel_vectorizedILi1024EEvPKfS1_S1_PfmmmmfE3tmp+140];
	add.f32 	%f161, %f157, %f159;
	add.f32 	%f162, %f158, %f160;
	ld.shared.f32 	%f163, [_ZZ31layer_norm_4d_kernel_vectorizedILi1024EEvPKfS1_S1_PfmmmmfE3tmp+144];
	ld.shared.f32 	%f164, [_ZZ31layer_norm_4d_kernel_vectorizedILi1024EEvPKfS1_S1_PfmmmmfE3tmp+148];
	add.f32 	%f165, %f161, %f163;
	add.f32 	%f166, %f162, %f164;
	ld.shared.f32 	%f167, [_ZZ31layer_norm_4d_kernel_vectorizedILi1024EEvPKfS1_S1_PfmmmmfE3tmp+152];
	ld.shared.f32 	%f168, [_ZZ31layer_norm_4d_kernel_vectorizedILi1024EEvPKfS1_S1_PfmmmmfE3tmp+156];
	add.f32 	%f169, %f165, %f167;
	add.f32 	%f170, %f166, %f168;
	ld.shared.f32 	%f171, [_ZZ31layer_norm_4d_kernel_vectorizedILi1024EEvPKfS1_S1_PfmmmmfE3tmp+160];
	ld.shared.f32 	%f172, [_ZZ31layer_norm_4d_kernel_vectorizedILi1024EEvPKfS1_S1_PfmmmmfE3tmp+164];
	add.f32 	%f173, %f169, %f171;
	add.f32 	%f174, %f170, %f172;
	ld.shared.f32 	%f175, [_ZZ31layer_norm_4d_kernel_vectorizedILi1024EEvPKfS1_S1_PfmmmmfE3tmp+168];
	ld.shared.f32 	%f176, [_ZZ31layer_norm_4d_kernel_vectorizedILi1024EEvPKfS1_S1_PfmmmmfE3tmp+172];
	add.f32 	%f177, %f173, %f175;
	add.f32 	%f178, %f174, %f176;
	ld.shared.f32 	%f179, [_ZZ31layer_norm_4d_kernel_vectorizedILi1024EEvPKfS1_S1_PfmmmmfE3tmp+176];
	ld.shared.f32 	%f180, [_ZZ31layer_norm_4d_kernel_vectorizedILi1024EEvPKfS1_S1_PfmmmmfE3tmp+180];
	add.f32 	%f181, %f177, %f179;
	add.f32 	%f182, %f178, %f180;
	ld.shared.f32 	%f183, [_ZZ31layer_norm_4d_kernel_vectorizedILi1024EEvPKfS1_S1_PfmmmmfE3tmp+184];
	ld.shared.f32 	%f184, [_ZZ31layer_norm_4d_kernel_vectorizedILi1024EEvPKfS1_S1_PfmmmmfE3tmp+188];
	add.f32 	%f185, %f181, %f183;
	add.f32 	%f186, %f182, %f184;
	ld.shared.f32 	%f187, [_ZZ31layer_norm_4d_kernel_vectorizedILi1024EEvPKfS1_S1_PfmmmmfE3tmp+192];
	ld.shared.f32 	%f188, [_ZZ31layer_norm_4d_kernel_vectorizedILi1024EEvPKfS1_S1_PfmmmmfE3tmp+196];
	add.f32 	%f189, %f185, %f187;
	add.f32 	%f190, %f186, %f188;
	ld.shared.f32 	%f191, [_ZZ31layer_norm_4d_kernel_vectorizedILi1024EEvPKfS1_S1_PfmmmmfE3tmp+200];
	ld.shared.f32 	%f192, [_ZZ31layer_norm_4d_kernel_vectorizedILi1024EEvPKfS1_S1_PfmmmmfE3tmp+204];
	add.f32 	%f193, %f189, %f191;
	add.f32 	%f194, %f190, %f192;
	ld.shared.f32 	%f195, [_ZZ31layer_norm_4d_kernel_vectorizedILi1024EEvPKfS1_S1_PfmmmmfE3tmp+208];
	ld.shared.f32 	%f196, [_ZZ31layer_norm_4d_kernel_vectorizedILi1024EEvPKfS1_S1_PfmmmmfE3tmp+212];
	add.f32 	%f197, %f193, %f195;
	add.f32 	%f198, %f194, %f196;
	ld.shared.f32 	%f199, [_ZZ31layer_norm_4d_kernel_vectorizedILi1024EEvPKfS1_S1_PfmmmmfE3tmp+216];
	ld.shared.f32 	%f200, [_ZZ31layer_norm_4d_kernel_vectorizedILi1024EEvPKfS1_S1_PfmmmmfE3tmp+220];
	add.f32 	%f201, %f197, %f199;
	add.f32 	%f202, %f198, %f200;
	ld.shared.f32 	%f203, [_ZZ31layer_norm_4d_kernel_vectorizedILi1024EEvPKfS1_S1_PfmmmmfE3tmp+224];
	ld.shared.f32 	%f204, [_ZZ31layer_norm_4d_kernel_vectorizedILi1024EEvPKfS1_S1_PfmmmmfE3tmp+228];
	add.f32 	%f205, %f201, %f203;
	add.f32 	%f206, %f202, %f204;
	ld.shared.f32 	%f207, [_ZZ31layer_norm_4d_kernel_vectorizedILi1024EEvPKfS1_S1_PfmmmmfE3tmp+232];
	ld.shared.f32 	%f208, [_ZZ31layer_norm_4d_kernel_vectorizedILi1024EEvPKfS1_S1_PfmmmmfE3tmp+236];
	add.f32 	%f209, %f205, %f207;
	add.f32 	%f210, %f206, %f208;
	ld.shared.f32 	%f211, [_ZZ31layer_norm_4d_kernel_vectorizedILi1024EEvPKfS1_S1_PfmmmmfE3tmp+240];
	ld.shared.f32 	%f212, [_ZZ31layer_norm_4d_kernel_vectorizedILi1024EEvPKfS1_S1_PfmmmmfE3tmp+244];
	add.f32 	%f213, %f209, %f211;
	add.f32 	%f214, %f210, %f212;
	ld.shared.f32 	%f215, [_ZZ31layer_norm_4d_kernel_vectorizedILi1024EEvPKfS1_S1_PfmmmmfE3tmp+248];
	ld.shared.f32 	%f216, [_ZZ31layer_norm_4d_kernel_vectorizedILi1024EEvPKfS1_S1_PfmmmmfE3tmp+252];
	add.f32 	%f217, %f213, %f215;
	add.f32 	%f218, %f214, %f216;
	ld.shared.f32 	%f219, [_ZZ31layer_norm_4d_kernel_vectorizedILi1024EEvPKfS1_S1_PfmmmmfE3tmp+256];
	ld.shared.f32 	%f220, [_ZZ31layer_norm_4d_kernel_vectorizedILi1024EEvPKfS1_S1_PfmmmmfE3tmp+260];
	add.f32 	%f221, %f217, %f219;
	add.f32 	%f222, %f218, %f220;
	ld.shared.f32 	%f223, [_ZZ31layer_norm_4d_kernel_vectorizedILi1024EEvPKfS1_S1_PfmmmmfE3tmp+264];
	ld.shared.f32 	%f224, [_ZZ31layer_norm_4d_kernel_vectorizedILi1024EEvPKfS1_S1_PfmmmmfE3tmp+268];
	add.f32 	%f225, %f221, %f223;
	add.f32 	%f226, %f222, %f224;
	ld.shared.f32 	%f227, [_ZZ31layer_norm_4d_kernel_vectorizedILi1024EEvPKfS1_S1_PfmmmmfE3tmp+272];
	ld.shared.f32 	%f228, [_ZZ31layer_norm_4d_kernel_vectorizedILi1024EEvPKfS1_S1_PfmmmmfE3tmp+276];
	add.f32 	%f229, %f225, %f227;
	add.f32 	%f230, %f226, %f228;
	ld.shared.f32 	%f231, [_ZZ31layer_norm_4d_kernel_vectorizedILi1024EEvPKfS1_S1_PfmmmmfE3tmp+280];
	ld.shared.f32 	%f232, [_ZZ31layer_norm_4d_kernel_vectorizedILi1024EEvPKfS1_S1_PfmmmmfE3tmp+284];
	add.f32 	%f233, %f229, %f231;
	add.f32 	%f234, %f230, %f232;
	cvt.rn.f32.u64 	%f235, %rd3;
	div.rn.f32 	%f236, %f233, %f235;
	st.shared.f32 	[_ZZ31layer_norm_4d_kernel_vectorizedILi1024EEvPKfS1_S1_PfmmmmfE4mean], %f236;
	div.rn.f32 	%f237, %f234, %f235;
	mul.f32 	%f238, %f236, %f236;
	sub.f32 	%f239, %f237, %f238;
	add.f32 	%f240, %f23, %f239;
	rsqrt.approx.f32 	%f241, %f240;
	st.shared.f32 	[_ZZ31layer_norm_4d_kernel_vectorizedILi1024EEvPKfS1_S1_PfmmmmfE7inv_std], %f241;
$L__BB0_13:
	setp.le.u64 	%p14, %rd4, %rd125;
	bar.sync 	0;
	@%p14 bra 	$L__BB0_20;
	not.b64 	%rd77, %rd125;
	add.s64 	%rd21, %rd4, %rd77;
	and.b64  	%rd78, %rd21, 3072;
	setp.eq.s64 	%p15, %rd78, 3072;
	@%p15 bra 	$L__BB0_17;
	ld.param.u64 	%rd110, [_Z31layer_norm_4d_kernel_vectorizedILi1024EEvPKfS1_S1_Pfmmmmf_param_2];
	shr.u64 	%rd79, %rd21, 10;
	add.s64 	%rd80, %rd79, 1;
	and.b64  	%rd81, %rd80, 3;
	mul.lo.s64 	%rd82, %rd52, %rd51;
	mul.lo.s64 	%rd83, %rd82, %rd50;
	mul.lo.s64 	%rd84, %rd83, %rd1;
	shl.b64 	%rd85, %rd84, 2;
	shl.b64 	%rd86, %rd125, 4;
	add.s64 	%rd87, %rd85, %rd86;
	add.s64 	%rd122, %rd2, %rd87;
	add.s64 	%rd121, %rd110, %rd86;
	add.s64 	%rd120, %rd47, %rd86;
	add.s64 	%rd119, %rd46, %rd87;
	neg.s64 	%rd118, %rd81;
	mov.u32 	%r63, %tid.x;
$L__BB0_16:
	.pragma "nounroll";
	and.b64  	%rd91, %rd21, 3072;
	add.s64 	%rd92, %rd91, 1024;
	and.b64  	%rd93, %rd92, 3072;
	cvt.u64.u32 	%rd94, %r63;
	or.b64  	%rd125, %rd93, %rd94;
	// begin inline asm
	ld.global.nc.v4.f32 {%f242,%f243,%f244,%f245}, [%rd119];
	// end inline asm
	// begin inline asm
	ld.global.nc.v4.f32 {%f246,%f247,%f248,%f249}, [%rd120];
	// end inline asm
	// begin inline asm
	ld.global.nc.v4.f32 {%f250,%f251,%f252,%f253}, [%rd121];
	// end inline asm
	ld.shared.f32 	%f254, [_ZZ31layer_norm_4d_kernel_vectorizedILi1024EEvPKfS1_S1_PfmmmmfE4mean];
	sub.f32 	%f255, %f242, %f254;
	ld.shared.f32 	%f256, [_ZZ31layer_norm_4d_kernel_vectorizedILi1024EEvPKfS1_S1_PfmmmmfE7inv_std];
	mul.f32 	%f257, %f255, %f256;
	fma.rn.f32 	%f258, %f257, %f246, %f250;
	sub.f32 	%f259, %f243, %f254;
	mul.f32 	%f260, %f259, %f256;
	fma.rn.f32 	%f261, %f260, %f247, %f251;
	sub.f32 	%f262, %f244, %f254;
	mul.f32 	%f263, %f262, %f256;
	fma.rn.f32 	%f264, %f263, %f248, %f252;
	sub.f32 	%f265, %f245, %f254;
	mul.f32 	%f266, %f265, %f256;
	fma.rn.f32 	%f267, %f266, %f249, %f253;
	st.global.v4.f32 	[%rd122], {%f258, %f261, %f264, %f267};
	add.s64 	%rd122, %rd122, 16384;
	add.s64 	%rd121, %rd121, 16384;
	add.s64 	%rd120, %rd120, 16384;
	add.s64 	%rd119, %rd119, 16384;
	add.s64 	%rd118, %rd118, 1;
	setp.ne.s64 	%p16, %rd118, 0;
	@%p16 bra 	$L__BB0_16;
$L__BB0_17:
	setp.lt.u64 	%p17, %rd21, 3072;
	@%p17 bra 	$L__BB0_20;
	mul.lo.s64 	%rd95, %rd3, %rd1;
	shl.b64 	%rd124, %rd125, 4;
	shl.b64 	%rd96, %rd95, 2;
	add.s64 	%rd40, %rd2, %rd96;
	add.s64 	%rd41, %rd46, %rd96;
$L__BB0_19:
	.pragma "nounroll";
	ld.param.u64 	%rd111, [_Z31layer_norm_4d_kernel_vectorizedILi1024EEvPKfS1_S1_Pfmmmmf_param_2];
	add.s64 	%rd97, %rd41, %rd124;
	// begin inline asm
	ld.global.nc.v4.f32 {%f268,%f269,%f270,%f271}, [%rd97];
	// end inline asm
	add.s64 	%rd98, %rd47, %rd124;
	// begin inline asm
	ld.global.nc.v4.f32 {%f272,%f273,%f274,%f275}, [%rd98];
	// end inline asm
	add.s64 	%rd99, %rd111, %rd124;
	// begin inline asm
	ld.global.nc.v4.f32 {%f276,%f277,%f278,%f279}, [%rd99];
	// end inline asm
	ld.shared.f32 	%f316, [_ZZ31layer_norm_4d_kernel_vectorizedILi1024EEvPKfS1_S1_PfmmmmfE4mean];
	sub.f32 	%f317, %f268, %f316;
	ld.shared.f32 	%f318, [_ZZ31layer_norm_4d_kernel_vectorizedILi1024EEvPKfS1_S1_PfmmmmfE7inv_std];
	mul.f32 	%f319, %f317, %f318;
	fma.rn.f32 	%f320, %f319, %f272, %f276;
	sub.f32 	%f321, %f269, %f316;
	mul.f32 	%f322, %f321, %f318;
	fma.rn.f32 	%f323, %f322, %f273, %f277;
	sub.f32 	%f324, %f270, %f316;
	mul.f32 	%f325, %f324, %f318;
	fma.rn.f32 	%f326, %f325, %f274, %f278;
	sub.f32 	%f327, %f271, %f316;
	mul.f32 	%f328, %f327, %f318;
	fma.rn.f32 	%f329, %f328, %f275, %f279;
	add.s64 	%rd109, %rd40, %rd124;
	st.global.v4.f32 	[%rd109], {%f320, %f323, %f326, %f329};
	add.s64 	%rd100, %rd97, 16384;
	// begin inline asm
	ld.global.nc.v4.f32 {%f280,%f281,%f282,%f283}, [%rd100];
	// end inline asm
	add.s64 	%rd101, %rd98, 16384;
	// begin inline asm
	ld.global.nc.v4.f32 {%f284,%f285,%f286,%f287}, [%rd101];
	// end inline asm
	add.s64 	%rd102, %rd99, 16384;
	// begin inline asm
	ld.global.nc.v4.f32 {%f288,%f289,%f290,%f291}, [%rd102];
	// end inline asm
	ld.shared.f32 	%f330, [_ZZ31layer_norm_4d_kernel_vectorizedILi1024EEvPKfS1_S1_PfmmmmfE4mean];
	sub.f32 	%f331, %f280, %f330;
	ld.shared.f32 	%f332, [_ZZ31layer_norm_4d_kernel_vectorizedILi1024EEvPKfS1_S1_PfmmmmfE7inv_std];
	mul.f32 	%f333, %f331, %f332;
	fma.rn.f32 	%f334, %f333, %f284, %f288;
	sub.f32 	%f335, %f281, %f330;
	mul.f32 	%f336, %f335, %f332;
	fma.rn.f32 	%f337, %f336, %f285, %f289;
	sub.f32 	%f338, %f282, %f330;
	mul.f32 	%f339, %f338, %f332;
	fma.rn.f32 	%f340, %f339, %f286, %f290;
	sub.f32 	%f341, %f283, %f330;
	mul.f32 	%f342, %f341, %f332;
	fma.rn.f32 	%f343, %f342, %f287, %f291;
	st.global.v4.f32 	[%rd109+16384], {%f334, %f337, %f340, %f343};
	add.s64 	%rd103, %rd97, 32768;
	// begin inline asm
	ld.global.nc.v4.f32 {%f292,%f293,%f294,%f295}, [%rd103];
	// end inline asm
	add.s64 	%rd104, %rd98, 32768;
	// begin inline asm
	ld.global.nc.v4.f32 {%f296,%f297,%f298,%f299}, [%rd104];
	// end inline asm
	add.s64 	%rd105, %rd99, 32768;
	// begin inline asm
	ld.global.nc.v4.f32 {%f300,%f301,%f302,%f303}, [%rd105];
	// end inline asm
	ld.shared.f32 	%f344, [_ZZ31layer_norm_4d_kernel_vectorizedILi1024EEvPKfS1_S1_PfmmmmfE4mean];
	sub.f32 	%f345, %f292, %f344;
	ld.shared.f32 	%f346, [_ZZ31layer_norm_4d_kernel_vectorizedILi1024EEvPKfS1_S1_PfmmmmfE7inv_std];
	mul.f32 	%f347, %f345, %f346;
	fma.rn.f32 	%f348, %f347, %f296, %f300;
	sub.f32 	%f349, %f293, %f344;
	mul.f32 	%f350, %f349, %f346;
	fma.rn.f32 	%f351, %f350, %f297, %f301;
	sub.f32 	%f352, %f294, %f344;
	mul.f32 	%f353, %f352, %f346;
	fma.rn.f32 	%f354, %f353, %f298, %f302;
	sub.f32 	%f355, %f295, %f344;
	mul.f32 	%f356, %f355, %f346;
	fma.rn.f32 	%f357, %f356, %f299, %f303;
	st.global.v4.f32 	[%rd109+32768], {%f348, %f351, %f354, %f357};
	add.s64 	%rd106, %rd97, 49152;
	// begin inline asm
	ld.global.nc.v4.f32 {%f304,%f305,%f306,%f307}, [%rd106];
	// end inline asm
	add.s64 	%rd107, %rd98, 49152;
	// begin inline asm
	ld.global.nc.v4.f32 {%f308,%f309,%f310,%f311}, [%rd107];
	// end inline asm
	add.s64 	%rd108, %rd99, 49152;
	// begin inline asm
	ld.global.nc.v4.f32 {%f312,%f313,%f314,%f315}, [%rd108];
	// end inline asm
	ld.shared.f32 	%f358, [_ZZ31layer_norm_4d_kernel_vectorizedILi1024EEvPKfS1_S1_PfmmmmfE4mean];
	sub.f32 	%f359, %f304, %f358;
	ld.shared.f32 	%f360, [_ZZ31layer_norm_4d_kernel_vectorizedILi1024EEvPKfS1_S1_PfmmmmfE7inv_std];
	mul.f32 	%f361, %f359, %f360;
	fma.rn.f32 	%f362, %f361, %f308, %f312;
	sub.f32 	%f363, %f305, %f358;
	mul.f32 	%f364, %f363, %f360;
	fma.rn.f32 	%f365, %f364, %f309, %f313;
	sub.f32 	%f366, %f306, %f358;
	mul.f32 	%f367, %f366, %f360;
	fma.rn.f32 	%f368, %f367, %f310, %f314;
	sub.f32 	%f369, %f307, %f358;
	mul.f32 	%f370, %f369, %f360;
	fma.rn.f32 	%f371, %f370, %f311, %f315;
	st.global.v4.f32 	[%rd109+49152], {%f362, %f365, %f368, %f371};
	add.s64 	%rd125, %rd125, 4096;
	add.s64 	%rd124, %rd124, 65536;
	setp.lt.u64 	%p18, %rd125, %rd4;
	@%p18 bra 	$L__BB0_19;
$L__BB0_20:
	ret;

}
	// .globl	_ZN3cub18CUB_300001_SM_10006detail11EmptyKernelIvEEvv
.visible .entry _ZN3cub18CUB_300001_SM_10006detail11EmptyKernelIvEEvv()
{


	ret;

}


// ===== COMPILED SASS (sm_100) =====

	.target	sm_100

	.elftype	@"ET_EXEC"


//--------------------- .note.nv.tkinfo           --------------------------
	.section	.note.nv.tkinfo,"",@"SHT_NOTE"
	.sectionflags	@"SHF_NOTE_NV_TKINFO"
	.tkinfo
        /*0018*/ 	.word	0x00000002
        /*0030*/ 	.string	""
        /*0030*/ 	.string	"ptxas"
        /*0030*/ 	.string	"Cuda compilation tools, release 13.0, V13.0.88"
        /*0030*/ 	.string	"Build cuda_13.0.r13.0/compiler.36424714_0"
        /*0030*/ 	.string	"-arch sm_100 -m 64 "



//--------------------- .note.nv.cuinfo           --------------------------
	.section	.note.nv.cuinfo,"",@"SHT_NOTE"
	.sectionflags	@"SHF_NOTE_NV_CUINFO"
        /*0018*/ 	.short	0x0002
        /*001a*/ 	.short	0x0064
        /*001c*/ 	.short	0x0082
	.zero		2


//--------------------- .nv.info                  --------------------------
	.section	.nv.info,"",@"SHT_CUDA_INFO"
	.align	4


	//----- nvinfo : EIATTR_REGCOUNT
	.align		4
        /*0000*/ 	.byte	0x04, 0x2f
        /*0002*/ 	.short	(.L_41 - .L_40)
	.align		4
.L_40:
        /*0004*/ 	.word	index@(_Z31layer_norm_4d_kernel_vectorizedILi1024EEvPKfS1_S1_Pfmmmmf)
        /*0008*/ 	.word	0x00000028


	//----- nvinfo : EIATTR_FRAME_SIZE
	.align		4
.L_41:
        /*000c*/ 	.byte	0x04, 0x11
        /*000e*/ 	.short	(.L_43 - .L_42)
	.align		4
.L_42:
        /*0010*/ 	.word	index@($__internal_0_$__cuda_sm3x_div_rn_noftz_f32_slowpath)
        /*0014*/ 	.word	0x00000000


	//----- nvinfo : EIATTR_FRAME_SIZE
	.align		4
.L_43:
        /*0018*/ 	.byte	0x04, 0x11
        /*001a*/ 	.short	(.L_45 - .L_44)
	.align		4
.L_44:
        /*001c*/ 	.word	index@(_Z31layer_norm_4d_kernel_vectorizedILi1024EEvPKfS1_S1_Pfmmmmf)
        /*0020*/ 	.word	0x00000000


	//----- nvinfo : EIATTR_REGCOUNT
	.align		4
.L_45:
        /*0024*/ 	.byte	0x04, 0x2f
        /*0026*/ 	.short	(.L_47 - .L_46)
	.align		4
.L_46:
        /*0028*/ 	.word	index@(_ZN3cub18CUB_300001_SM_10006detail11EmptyKernelIvEEvv)
        /*002c*/ 	.word	0x00000004


	//----- nvinfo : EIATTR_FRAME_SIZE
	.align		4
.L_47:
        /*0030*/ 	.byte	0x04, 0x11
        /*0032*/ 	.short	(.L_49 - .L_48)
	.align		4
.L_48:
        /*0034*/ 	.word	index@(_ZN3cub18CUB_300001_SM_10006detail11EmptyKernelIvEEvv)
        /*0038*/ 	.word	0x00000000


	//----- nvinfo : EIATTR_MIN_STACK_SIZE
	.align		4
.L_49:
        /*003c*/ 	.byte	0x04, 0x12
        /*003e*/ 	.short	(.L_51 - .L_50)
	.align		4
.L_50:
        /*0040*/ 	.word	index@(_ZN3cub18CUB_300001_SM_10006detail11EmptyKernelIvEEvv)
        /*0044*/ 	.word	0x00000000


	//----- nvinfo : EIATTR_MIN_STACK_SIZE
	.align		4
.L_51:
        /*0048*/ 	.byte	0x04, 0x12
        /*004a*/ 	.short	(.L_53 - .L_52)
	.align		4
.L_52:
        /*004c*/ 	.word	index@(_Z31layer_norm_4d_kernel_vectorizedILi1024EEvPKfS1_S1_Pfmmmmf)
        /*0050*/ 	.word	0x00000000
.L_53:


//--------------------- .nv.compat                --------------------------
	.section	.nv.compat,"",@"SHT_CUDA_COMPAT_INFO"
	.align	4
        /*0000*/ 	.byte	0x02, 0x09, 0x00, 0x00, 0x02, 0x02, 0x01, 0x00, 0x02, 0x05, 0x05, 0x00, 0x03, 0x07, 0x01, 0x01
        /*0010*/ 	.byte	0x02, 0x03, 0x00, 0x00, 0x02, 0x06, 0x01, 0x00, 0x04, 0x0b, 0x08, 0x00, 0x01, 0x00, 0x00, 0x00
        /*0020*/ 	.byte	0x00, 0x00, 0x00, 0x00


//--------------------- .nv.info._ZN3cub18CUB_300001_SM_10006detail11EmptyKernelIvEEvv --------------------------
	.section	.nv.info._ZN3cub18CUB_300001_SM_10006detail11EmptyKernelIvEEvv,"",@"SHT_CUDA_INFO"
	.sectionflags	@""
	.align	4


	//----- nvinfo : EIATTR_CUDA_API_VERSION
	.align		4
        /*0000*/ 	.byte	0x04, 0x37
        /*0002*/ 	.short	(.L_55 - .L_54)
.L_54:
        /*0004*/ 	.word	0x00000082


	//----- nvinfo : EIATTR_SPARSE_MMA_MASK
	.align		4
.L_55:
        /*0008*/ 	.byte	0x03, 0x50
        /*000a*/ 	.short	0x0000


	//----- nvinfo : EIATTR_MAXREG_COUNT
	.align		4
        /*000c*/ 	.byte	0x03, 0x1b
        /*000e*/ 	.short	0x00ff


	//----- nvinfo : EIATTR_MERCURY_ISA_VERSION
	.align		4
        /*0010*/ 	.byte	0x03, 0x5f
        /*0012*/ 	.short	0x0101


	//----- nvinfo : EIATTR_VRC_CTA_INIT_COUNT
	.align		4
        /*0014*/ 	.byte	0x02, 0x4a
	.zero		1
	.zero		1


	//----- nvinfo : EIATTR_EXIT_INSTR_OFFSETS
	.align		4
        /*0018*/ 	.byte	0x04, 0x1c
        /*001a*/ 	.short	(.L_57 - .L_56)


	//   ....[0]....
.L_56:
        /*001c*/ 	.word	0x00000010


	//----- nvinfo : EIATTR_SW_WAR
	.align		4
.L_57:
        /*0020*/ 	.byte	0x04, 0x36
        /*0022*/ 	.short	(.L_59 - .L_58)
.L_58:
        /*0024*/ 	.word	0x00000008
.L_59:


//--------------------- .nv.info._Z31layer_norm_4d_kernel_vectorizedILi1024EEvPKfS1_S1_Pfmmmmf --------------------------
	.section	.nv.info._Z31layer_norm_4d_kernel_vectorizedILi1024EEvPKfS1_S1_Pfmmmmf,"",@"SHT_CUDA_INFO"
	.sectionflags	@""
	.align	4


	//----- nvinfo : EIATTR_CUDA_API_VERSION
	.align		4
        /*0000*/ 	.byte	0x04, 0x37
        /*0002*/ 	.short	(.L_61 - .L_60)
.L_60:
        /*0004*/ 	.word	0x00000082


	//----- nvinfo : EIATTR_KPARAM_INFO
	.align		4
.L_61:
        /*0008*/ 	.byte	0x04, 0x17
        /*000a*/ 	.short	(.L_63 - .L_62)
.L_62:
        /*000c*/ 	.word	0x00000000
        /*0010*/ 	.short	0x0008
        /*0012*/ 	.short	0x0040
        /*0014*/ 	.byte	0x00, 0xf0, 0x11, 0x00


	//----- nvinfo : EIATTR_KPARAM_INFO
	.align		4
.L_63:
        /*0018*/ 	.byte	0x04, 0x17
        /*001a*/ 	.short	(.L_65 - .L_64)
.L_64:
        /*001c*/ 	.word	0x00000000
        /*0020*/ 	.short	0x0007
        /*0022*/ 	.short	0x0038
        /*0024*/ 	.byte	0x00, 0xf0, 0x21, 0x00


	//----- nvinfo : EIATTR_KPARAM_INFO
	.align		4
.L_65:
        /*0028*/ 	.byte	0x04, 0x17
        /*002a*/ 	.short	(.L_67 - .L_66)
.L_66:
        /*002c*/ 	.word	0x00000000
        /*0030*/ 	.short	0x0006
        /*0032*/ 	.short	0x0030
        /*0034*/ 	.byte	0x00, 0xf0, 0x21, 0x00


	//----- nvinfo : EIATTR_KPARAM_INFO
	.align		4
.L_67:
        /*0038*/ 	.byte	0x04, 0x17
        /*003a*/ 	.short	(.L_69 - .L_68)
.L_68:
        /*003c*/ 	.word	0x00000000
        /*0040*/ 	.short	0x0005
        /*0042*/ 	.short	0x0028
        /*0044*/ 	.byte	0x00, 0xf0, 0x21, 0x00


	//----- nvinfo : EIATTR_KPARAM_INFO
	.align		4
.L_69:
        /*0048*/ 	.byte	0x04, 0x17
        /*004a*/ 	.short	(.L_71 - .L_70)
.L_70:
        /*004c*/ 	.word	0x00000000
        /*0050*/ 	.short	0x0004
        /*0052*/ 	.short	0x0020
        /*0054*/ 	.byte	0x00, 0xf0, 0x21, 0x00


	//----- nvinfo : EIATTR_KPARAM_INFO
	.align		4
.L_71:
        /*0058*/ 	.byte	0x04, 0x17
        /*005a*/ 	.short	(.L_73 - .L_72)
.L_72:
        /*005c*/ 	.word	0x00000000
        /*0060*/ 	.short	0x0003
        /*0062*/ 	.short	0x0018
        /*0064*/ 	.byte	0x00, 0xf5, 0x21, 0x00


	//----- nvinfo : EIATTR_KPARAM_INFO
	.align		4
.L_73:
        /*0068*/ 	.byte	0x04, 0x17
        /*006a*/ 	.short	(.L_75 - .L_74)
.L_74:
        /*006c*/ 	.word	0x00000000
        /*0070*/ 	.short	0x0002
        /*0072*/ 	.short	0x0010
        /*0074*/ 	.byte	0x00, 0xf5, 0x21, 0x00


	//----- nvinfo : EIATTR_KPARAM_INFO
	.align		4
.L_75:
        /*0078*/ 	.byte	0x04, 0x17
        /*007a*/ 	.short	(.L_77 - .L_76)
.L_76:
        /*007c*/ 	.word	0x00000000
        /*0080*/ 	.short	0x0001
        /*0082*/ 	.short	0x0008
        /*0084*/ 	.byte	0x00, 0xf5, 0x21, 0x00


	//----- nvinfo : EIATTR_KPARAM_INFO
	.align		4
.L_77:
        /*0088*/ 	.byte	0x04, 0x17
        /*008a*/ 	.short	(.L_79 - .L_78)
.L_78:
        /*008c*/ 	.word	0x00000000
        /*0090*/ 	.short	0x0000
        /*0092*/ 	.short	0x0000
        /*0094*/ 	.byte	0x00, 0xf5, 0x21, 0x00


	//----- nvinfo : EIATTR_SPARSE_MMA_MASK
	.align		4
.L_79:
        /*0098*/ 	.byte	0x03, 0x50
        /*009a*/ 	.short	0x0000


	//----- nvinfo : EIATTR_MAXREG_COUNT
	.align		4
        /*009c*/ 	.byte	0x03, 0x1b
        /*009e*/ 	.short	0x00ff


	//----- nvinfo : EIATTR_NUM_BARRIERS
	.align		4
        /*00a0*/ 	.byte	0x02, 0x4c
        /*00a2*/ 	.byte	0x01
	.zero		1


	//----- nvinfo : EIATTR_MERCURY_ISA_VERSION
	.align		4
        /*00a4*/ 	.byte	0x03, 0x5f
        /*00a6*/ 	.short	0x0101


	//----- nvinfo : EIATTR_COOP_GROUP_MASK_REGIDS
	.align		4
        /*00a8*/ 	.byte	0x04, 0x29
        /*00aa*/ 	.short	(.L_81 - .L_80)


	//   ....[0]....
.L_80:
        /*00ac*/ 	.word	0xffffffff


	//   ....[1]....
        /*00b0*/ 	.word	0xffffffff


	//   ....[2]....
        /*00b4*/ 	.word	0xffffffff


	//   ....[3]....
        /*00b8*/ 	.word	0xffffffff


	//   ....[4]....
        /*00bc*/ 	.word	0xffffffff


	//   ....[5]....
        /*00c0*/ 	.word	0xffffffff


	//   ....[6]....
        /*00c4*/ 	.word	0xffffffff


	//   ....[7]....
        /*00c8*/ 	.word	0xffffffff


	//   ....[8]....
        /*00cc*/ 	.word	0xffffffff


	//   ....[9]....
        /*00d0*/ 	.word	0xffffffff


	//----- nvinfo : EIATTR_COOP_GROUP_INSTR_OFFSETS
	.align		4
.L_81:
        /*00d4*/ 	.byte	0x04, 0x28
        /*00d6*/ 	.short	(.L_83 - .L_82)


	//   ....[0]....
.L_82:
        /*00d8*/ 	.word	0x000009d0


	//   ....[1]....
        /*00dc*/ 	.word	0x000009e0


	//   ....[2]....
        /*00e0*/ 	.word	0x00000a40


	//   ....[3]....
        /*00e4*/ 	.word	0x00000a50


	//   ....[4]....
        /*00e8*/ 	.word	0x00000a80


	//   ....[5]....
        /*00ec*/ 	.word	0x00000aa0


	//   ....[6]....
        /*00f0*/ 	.word	0x00000ad0


	//   ....[7]....
        /*00f4*/ 	.word	0x00000af0


	//   ....[8]....
        /*00f8*/ 	.word	0x00000b40


	//   ....[9]....
        /*00fc*/ 	.word	0x00000b50


	//----- nvinfo : EIATTR_VRC_CTA_INIT_COUNT
	.align		4
.L_83:
        /*0100*/ 	.byte	0x02, 0x4a
	.zero		1
	.zero		1


	//----- nvinfo : EIATTR_EXIT_INSTR_OFFSETS
	.align		4
        /*0104*/ 	.byte	0x04, 0x1c
        /*0106*/ 	.short	(.L_85 - .L_84)


	//   ....[0]....
.L_84:
        /*0108*/ 	.word	0x00000050


	//   ....[1]....
        /*010c*/ 	.word	0x00001480


	//   ....[2]....
        /*0110*/ 	.word	0x00001a50


	//   ....[3]....
        /*0114*/ 	.word	0x00002160


	//----- nvinfo : EIATTR_CRS_STACK_SIZE
	.align		4
.L_85:
        /*0118*/ 	.byte	0x04, 0x1e
        /*011a*/ 	.short	(.L_87 - .L_86)
.L_86:
        /*011c*/ 	.word	0x00000000


	//----- nvinfo : EIATTR_CBANK_PARAM_SIZE
	.align		4
.L_87:
        /*0120*/ 	.byte	0x03, 0x19
        /*0122*/ 	.short	0x0044


	//----- nvinfo : EIATTR_PARAM_CBANK
	.align		4
        /*0124*/ 	.byte	0x04, 0x0a
        /*0126*/ 	.short	(.L_89 - .L_88)
	.align		4
.L_88:
        /*0128*/ 	.word	index@(.nv.constant0._Z31layer_norm_4d_kernel_vectorizedILi1024EEvPKfS1_S1_Pfmmmmf)
        /*012c*/ 	.short	0x0380
        /*012e*/ 	.short	0x0044


	//----- nvinfo : EIATTR_SW_WAR
	.align		4
.L_89:
        /*0130*/ 	.byte	0x04, 0x36
        /*0132*/ 	.short	(.L_91 - .L_90)
.L_90:
        /*0134*/ 	.word	0x00000008
.L_91:


//--------------------- .nv.callgraph             --------------------------
	.section	.nv.callgraph,"",@"SHT_CUDA_CALLGRAPH"
	.align	4
	.sectionentsize	8
	.align		4
        /*0000*/ 	.word	0x00000000
	.align		4
        /*0004*/ 	.word	0xffffffff
	.align		4
        /*0008*/ 	.word	0x00000000
	.align		4
        /*000c*/ 	.word	0xfffffffe
	.align		4
        /*0010*/ 	.word	0x00000000
	.align		4
        /*0014*/ 	.word	0xfffffffd
	.align		4
        /*0018*/ 	.word	0x00000000
	.align		4
        /*001c*/ 	.word	0xfffffffc


//--------------------- .nv.constant4             --------------------------
	.section	.nv.constant4,"a",@progbits
	.align	8
	.align		8
.nv.constant4:
        /*0000*/ 	.dword	_ZN34_INTERNAL_88ed83d1_4_k_cu_solution4cuda3std3__45__cpo5beginE
	.align		8
        /*0008*/ 	.dword	_ZN34_INTERNAL_88ed83d1_4_k_cu_solution4cuda3std3__45__cpo3endE
	.align		8
        /*0010*/ 	.dword	_ZN34_INTERNAL_88ed83d1_4_k_cu_solution4cuda3std3__45__cpo6cbeginE
	.align		8
        /*0018*/ 	.dword	_ZN34_INTERNAL_88ed83d1_4_k_cu_solution4cuda3std3__45__cpo4cendE
	.align		8
        /*0020*/ 	.dword	_ZN34_INTERNAL_88ed83d1_4_k_cu_solution4cuda3std3__45__cpo6rbeginE
	.align		8
        /*0028*/ 	.dword	_ZN34_INTERNAL_88ed83d1_4_k_cu_solution4cuda3std3__45__cpo4rendE
	.align		8
        /*0030*/ 	.dword	_ZN34_INTERNAL_88ed83d1_4_k_cu_solution4cuda3std3__45__cpo7crbeginE
	.align		8
        /*0038*/ 	.dword	_ZN34_INTERNAL_88ed83d1_4_k_cu_solution4cuda3std3__45__cpo5crendE
	.align		8
        /*0040*/ 	.dword	_ZN34_INTERNAL_88ed83d1_4_k_cu_solution4cuda3std3__436_GLOBAL__N__88ed83d1_4_k_cu_solution6ignoreE
	.align		8
        /*0048*/ 	.dword	_ZN34_INTERNAL_88ed83d1_4_k_cu_solution4cuda3std3__419piecewise_constructE
	.align		8
        /*0050*/ 	.dword	_ZN34_INTERNAL_88ed83d1_4_k_cu_solution4cuda3std3__48in_placeE
	.align		8
        /*0058*/ 	.dword	_ZN34_INTERNAL_88ed83d1_4_k_cu_solution4cuda3std3__420unreachable_sentinelE
	.align		8
        /*0060*/ 	.dword	_ZN34_INTERNAL_88ed83d1_4_k_cu_solution4cuda3std3__47nulloptE
	.align		8
        /*0068*/ 	.dword	_ZN34_INTERNAL_88ed83d1_4_k_cu_solution4cuda3std3__48unexpectE
	.align		8
        /*0070*/ 	.dword	_ZN34_INTERNAL_88ed83d1_4_k_cu_solution4cuda3std6ranges3__45__cpo4swapE
	.align		8
        /*0078*/ 	.dword	_ZN34_INTERNAL_88ed83d1_4_k_cu_solution4cuda3std6ranges3__45__cpo9iter_moveE
	.align		8
        /*0080*/ 	.dword	_ZN34_INTERNAL_88ed83d1_4_k_cu_solution4cuda3std6ranges3__45__cpo5beginE
	.align		8
        /*0088*/ 	.dword	_ZN34_INTERNAL_88ed83d1_4_k_cu_solution4cuda3std6ranges3__45__cpo3endE
	.align		8
        /*0090*/ 	.dword	_ZN34_INTERNAL_88ed83d1_4_k_cu_solution4cuda3std6ranges3__45__cpo6cbeginE
	.align		8
        /*0098*/ 	.dword	_ZN34_INTERNAL_88ed83d1_4_k_cu_solution4cuda3std6ranges3__45__cpo4cendE
	.align		8
        /*00a0*/ 	.dword	_ZN34_INTERNAL_88ed83d1_4_k_cu_solution4cuda3std6ranges3__45__cpo7advanceE
	.align		8
        /*00a8*/ 	.dword	_ZN34_INTERNAL_88ed83d1_4_k_cu_solution4cuda3std6ranges3__45__cpo9iter_swapE
	.align		8
        /*00b0*/ 	.dword	_ZN34_INTERNAL_88ed83d1_4_k_cu_solution4cuda3std6ranges3__45__cpo4nextE
	.align		8
        /*00b8*/ 	.dword	_ZN34_INTERNAL_88ed83d1_4_k_cu_solution4cuda3std6ranges3__45__cpo4prevE
	.align		8
        /*00c0*/ 	.dword	_ZN34_INTERNAL_88ed83d1_4_k_cu_solution4cuda3std6ranges3__45__cpo4dataE
	.align		8
        /*00c8*/ 	.dword	_ZN34_INTERNAL_88ed83d1_4_k_cu_solution4cuda3std6ranges3__45__cpo5cdataE
	.align		8
        /*00d0*/ 	.dword	_ZN34_INTERNAL_88ed83d1_4_k_cu_solution4cuda3std6ranges3__45__cpo4sizeE
	.align		8
        /*00d8*/ 	.dword	_ZN34_INTERNAL_88ed83d1_4_k_cu_solution4cuda3std6ranges3__45__cpo5ssizeE
	.align		8
        /*00e0*/ 	.dword	_ZN34_INTERNAL_88ed83d1_4_k_cu_solution4cuda3std6ranges3__45__cpo8distanceE
	.align		8
        /*00e8*/ 	.dword	_ZN34_INTERNAL_88ed83d1_4_k_cu_solution6thrust24THRUST_300001_SM_1000_NS6system6detail10sequential3seqE
	.align		8
        /*00f0*/ 	.dword	_ZN34_INTERNAL_88ed83d1_4_k_cu_solution6thrust24THRUST_300001_SM_1000_NS12placeholders2_1E
	.align		8
        /*00f8*/ 	.dword	_ZN34_INTERNAL_88ed83d1_4_k_cu_solution6thrust24THRUST_300001_SM_1000_NS12placeholders2_2E
	.align		8
        /*0100*/ 	.dword	_ZN34_INTERNAL_88ed83d1_4_k_cu_solution6thrust24THRUST_300001_SM_1000_NS12placeholders2_3E
	.align		8
        /*0108*/ 	.dword	_ZN34_INTERNAL_88ed83d1_4_k_cu_solution6thrust24THRUST_300001_SM_1000_NS12placeholders2_4E
	.align		8
        /*0110*/ 	.dword	_ZN34_INTERNAL_88ed83d1_4_k_cu_solution6thrust24THRUST_300001_SM_1000_NS12placeholders2_5E
	.align		8
        /*0118*/ 	.dword	_ZN34_INTERNAL_88ed83d1_4_k_cu_solution6thrust24THRUST_300001_SM_1000_NS12placeholders2_6E
	.align		8
        /*0120*/ 	.dword	_ZN34_INTERNAL_88ed83d1_4_k_cu_solution6thrust24THRUST_300001_SM_1000_NS12placeholders2_7E
	.align		8
        /*0128*/ 	.dword	_ZN34_INTERNAL_88ed83d1_4_k_cu_solution6thrust24THRUST_300001_SM_1000_NS12placeholders2_8E
	.align		8
        /*0130*/ 	.dword	_ZN34_INTERNAL_88ed83d1_4_k_cu_solution6thrust24THRUST_300001_SM_1000_NS12placeholders2_9E
	.align		8
        /*0138*/ 	.dword	_ZN34_INTERNAL_88ed83d1_4_k_cu_solution6thrust24THRUST_300001_SM_1000_NS12placeholders3_10E


//--------------------- .text._ZN3cub18CUB_300001_SM_10006detail11EmptyKernelIvEEvv --------------------------
	.section	.text._ZN3cub18CUB_300001_SM_10006detail11EmptyKernelIvEEvv,"ax",@progbits
	.align	128
        .global         _ZN3cub18CUB_300001_SM_10006detail11EmptyKernelIvEEvv
        .type           _ZN3cub18CUB_300001_SM_10006detail11EmptyKernelIvEEvv,@function
        .size           _ZN3cub18CUB_300001_SM_10006detail11EmptyKernelIvEEvv,(.L_x_33 - _ZN3cub18CUB_300001_SM_10006detail11EmptyKernelIvEEvv)
        .other          _ZN3cub18CUB_300001_SM_10006detail11EmptyKernelIvEEvv,@"STO_CUDA_ENTRY STV_DEFAULT"
_ZN3cub18CUB_300001_SM_10006detail11EmptyKernelIvEEvv:
.text._ZN3cub18CUB_300001_SM_10006detail11EmptyKernelIvEEvv:
[----:B------:R-:W-:Y:S01]  /*0000*/  LDC R1, c[0x0][0x37c] ;  /* 0x0000df00ff017b82 */ /* 0x000fe20000000800 */
[----:B------:R-:W-:Y:S05]  /*0010*/  EXIT ;  /* 0x000000000000794d */ /* 0x000fea0003800000 */
.L_x_0:
[----:B------:R-:W-:-:S00]  /*0020*/  BRA `(.L_x_0) ;  /* 0xfffffffc00fc7947 */ /* 0x000fc0000383ffff */
[----:B------:R-:W-:-:S00]  /*0030*/  NOP ;  /* 0x0000000000007918 */ /* 0x000fc00000000000 */
        /* <DEDUP_REMOVED lines=12> */
.L_x_33:


//--------------------- .text._Z31layer_norm_4d_kernel_vectorizedILi1024EEvPKfS1_S1_Pfmmmmf --------------------------
	.section	.text._Z31layer_norm_4d_kernel_vectorizedILi1024EEvPKfS1_S1_Pfmmmmf,"ax",@progbits
	.align	128
        .global         _Z31layer_norm_4d_kernel_vectorizedILi1024EEvPKfS1_S1_Pfmmmmf
        .type           _Z31layer_norm_4d_kernel_vectorizedILi1024EEvPKfS1_S1_Pfmmmmf,@function
        .size           _Z31layer_norm_4d_kernel_vectorizedILi1024EEvPKfS1_S1_Pfmmmmf,(.L_x_32 - _Z31layer_norm_4d_kernel_vectorizedILi1024EEvPKfS1_S1_Pfmmmmf)
        .other          _Z31layer_norm_4d_kernel_vectorizedILi1024EEvPKfS1_S1_Pfmmmmf,@"STO_CUDA_ENTRY STV_DEFAULT"
_Z31layer_norm_4d_kernel_vectorizedILi1024EEvPKfS1_S1_Pfmmmmf:
.text._Z31layer_norm_4d_kernel_vectorizedILi1024EEvPKfS1_S1_Pfmmmmf:
[----:B------:R-:W-:Y:S08]  /*0000*/  LDC R1, c[0x0][0x37c] ;  /* 0x0000df00ff017b82 */ /* 0x000ff00000000800 */
[----:B------:R-:W0:Y:S08]  /*0010*/  S2UR UR4, SR_CTAID.X ;  /* 0x00000000000479c3 */ /* 0x000e300000002500 */
[----:B------:R-:W0:Y:S02]  /*0020*/  LDC.64 R2, c[0x0][0x3a0] ;  /* 0x0000e800ff027b82 */ /* 0x000e240000000a00 */
[----:B0-----:R-:W-:-:S04]  /*0030*/  ISETP.LE.U32.AND P0, PT, R2, UR4, PT ;  /* 0x0000000402007c0c */ /* 0x001fc8000bf03070 */
[----:B------:R-:W-:-:S13]  /*0040*/  ISETP.GE.U32.AND.EX P0, PT, RZ, R3, PT, P0 ;  /* 0x00000003ff00720c */ /* 0x000fda0003f06100 */
[----:B------:R-:W-:Y:S05]  /*0050*/  @P0 EXIT ;  /* 0x000000000000094d */ /* 0x000fea0003800000 */
[----:B------:R-:W0:Y:S01]  /*0060*/  LDC.64 R8, c[0x0][0x3a8] ;  /* 0x0000ea00ff087b82 */ /* 0x000e220000000a00 */
[----:B------:R-:W0:Y:S01]  /*0070*/  LDCU.128 UR8, c[0x0][0x3b0] ;  /* 0x00007600ff0877ac */ /* 0x000e220008000c00 */
[----:B------:R-:W1:Y:S01]  /*0080*/  S2R R30, SR_TID.X ;  /* 0x00000000001e7919 */ /* 0x000e620000002100 */
[----:B------:R-:W-:Y:S01]  /*0090*/  BSSY.RECONVERGENT B0, `(.L_x_1) ;  /* 0x0000091000007945 */ /* 0x000fe20003800200 */
[----:B------:R-:W-:Y:S01]  /*00a0*/  CS2R R22, SRZ ;  /* 0x0000000000167805 */ /* 0x000fe2000001ff00 */
[----:B------:R-:W2:Y:S01]  /*00b0*/  LDCU.64 UR14, c[0x0][0x358] ;  /* 0x00006b00ff0e77ac */ /* 0x000ea20008000a00 */
[C---:B0-----:R-:W-:Y:S02]  /*00c0*/  IMAD R0, R8.reuse, UR9, RZ ;  /* 0x0000000908007c24 */ /* 0x041fe4000f8e02ff */
[----:B------:R-:W-:-:S04]  /*00d0*/  IMAD.WIDE.U32 R2, R8, UR8, RZ ;  /* 0x0000000808027c25 */ /* 0x000fc8000f8e00ff */
[----:B------:R-:W-:Y:S02]  /*00e0*/  IMAD R5, R9, UR8, R0 ;  /* 0x0000000809057c24 */ /* 0x000fe4000f8e0200 */
[----:B------:R-:W-:-:S03]  /*00f0*/  IMAD.WIDE.U32 R24, R2, UR10, RZ ;  /* 0x0000000a02187c25 */ /* 0x000fc6000f8e00ff */
[----:B------:R-:W-:-:S05]  /*0100*/  IADD3 R0, PT, PT, R3, R5, RZ ;  /* 0x0000000503007210 */ /* 0x000fca0007ffe0ff */
[----:B------:R-:W-:-:S04]  /*0110*/  IMAD R3, R0, UR10, RZ ;  /* 0x0000000a00037c24 */ /* 0x000fc8000f8e02ff */
[----:B------:R-:W-:-:S05]  /*0120*/  IMAD R3, R2, UR11, R3 ;  /* 0x0000000b02037c24 */ /* 0x000fca000f8e0203 */
[----:B------:R-:W-:Y:S01]  /*0130*/  IADD3 R29, PT, PT, R25, R3, RZ ;  /* 0x00000003191d7210 */ /* 0x000fe20007ffe0ff */
[----:B------:R-:W-:-:S03]  /*0140*/  HFMA2 R3, -RZ, RZ, 0, 0 ;  /* 0x00000000ff037431 */ /* 0x000fc600000001ff */
[--C-:B------:R-:W-:Y:S02]  /*0150*/  SHF.R.U64 R0, R24, 0x2, R29.reuse ;  /* 0x0000000218007819 */ /* 0x100fe4000000121d */
[----:B------:R-:W-:Y:S02]  /*0160*/  SHF.R.U32.HI R2, RZ, 0x2, R29 ;  /* 0x00000002ff027819 */ /* 0x000fe4000001161d */
[----:B-1----:R-:W-:-:S04]  /*0170*/  ISETP.GT.U32.AND P0, PT, R0, R30, PT ;  /* 0x0000001e0000720c */ /* 0x002fc80003f04070 */
[----:B------:R-:W-:-:S13]  /*0180*/  ISETP.GT.U32.AND.EX P0, PT, R2, RZ, PT, P0 ;  /* 0x000000ff0200720c */ /* 0x000fda0003f04100 */
[----:B--2---:R-:W-:Y:S05]  /*0190*/  @!P0 BRA `(.L_x_2) ;  /* 0x0000000800008947 */ /* 0x004fea0003800000 */
[-C--:B------:R-:W-:Y:S01]  /*01a0*/  LOP3.LUT R5, RZ, R30.reuse, RZ, 0x33, !PT ;  /* 0x0000001eff057212 */ /* 0x080fe200078e33ff */
[----:B------:R-:W-:Y:S01]  /*01b0*/  BSSY.RECONVERGENT B1, `(.L_x_3) ;  /* 0x000003c000017945 */ /* 0x000fe20003800200 */
[----:B------:R-:W-:Y:S02]  /*01c0*/  CS2R R22, SRZ ;  /* 0x0000000000167805 */ /* 0x000fe4000001ff00 */
[----:B------:R-:W-:Y:S02]  /*01d0*/  MOV R26, R30 ;  /* 0x0000001e001a7202 */ /* 0x000fe40000000f00 */
[----:B------:R-:W-:Y:S02]  /*01e0*/  IADD3 R12, P0, PT, R5, R0, RZ ;  /* 0x00000000050c7210 */ /* 0x000fe40007f1e0ff */
[----:B------:R-:W-:Y:S02]  /*01f0*/  LOP3.LUT R5, RZ, R3, RZ, 0x33, !PT ;  /* 0x00000003ff057212 */ /* 0x000fe400078e33ff */
[----:B------:R-:W-:-:S02]  /*0200*/  LOP3.LUT R4, R12, 0xc00, RZ, 0xc0, !PT ;  /* 0x00000c000c047812 */ /* 0x000fc400078ec0ff */
[----:B------:R-:W-:Y:S02]  /*0210*/  IADD3.X R11, PT, PT, R5, R2, RZ, P0, !PT ;  /* 0x00000002050b7210 */ /* 0x000fe400007fe4ff */
[----:B------:R-:W-:Y:S02]  /*0220*/  ISETP.NE.U32.AND P1, PT, R4, 0xc00, PT ;  /* 0x00000c000400780c */ /* 0x000fe40003f25070 */
[----:B------:R-:W-:Y:S02]  /*0230*/  ISETP.GE.U32.AND P0, PT, R12, 0xc00, PT ;  /* 0x00000c000c00780c */ /* 0x000fe40003f06070 */
[----:B------:R-:W-:Y:S02]  /*0240*/  ISETP.NE.AND.EX P1, PT, RZ, RZ, PT, P1 ;  /* 0x000000ffff00720c */ /* 0x000fe40003f25310 */
[----:B------:R-:W-:Y:S02]  /*0250*/  ISETP.GE.U32.AND.EX P0, PT, R11, RZ, PT, P0 ;  /* 0x000000ff0b00720c */ /* 0x000fe40003f06100 */
[----:B------:R-:W-:-:S09]  /*0260*/  MOV R27, R3 ;  /* 0x00000003001b7202 */ /* 0x000fd20000000f00 */
[----:B------:R-:W-:Y:S05]  /*0270*/  @!P1 BRA `(.L_x_4) ;  /* 0x0000000000bc9947 */ /* 0x000fea0003800000 */
[----:B------:R-:W-:Y:S01]  /*0280*/  UIMAD UR5, UR11, UR8, URZ ;  /* 0x000000080b0572a4 */ /* 0x000fe2000f8e02ff */
[----:B------:R-:W-:Y:S01]  /*0290*/  SHF.R.U64 R12, R12, 0xa, R11 ;  /* 0x0000000a0c0c7819 */ /* 0x000fe2000000120b */
[----:B------:R-:W-:Y:S01]  /*02a0*/  UIMAD.WIDE.U32 UR6, UR10, UR8, URZ ;  /* 0x000000080a0672a5 */ /* 0x000fe2000f8e00ff */
[----:B------:R-:W-:Y:S01]  /*02b0*/  SHF.L.U32 R15, R30, 0x4, RZ ;  /* 0x000000041e0f7819 */ /* 0x000fe200000006ff */
[----:B------:R-:W-:Y:S01]  /*02c0*/  UIMAD UR5, UR9, UR10, UR5 ;  /* 0x0000000a090572a4 */ /* 0x000fe2000f8e0205 */
[----:B------:R-:W-:Y:S01]  /*02d0*/  IADD3 R12, PT, PT, R12, 0x1, RZ ;  /* 0x000000010c0c7810 */ /* 0x000fe20007ffe0ff */
[----:B------:R-:W0:Y:S01]  /*02e0*/  LDCU.64 UR12, c[0x0][0x380] ;  /* 0x00007000ff0c77ac */ /* 0x000e220008000a00 */
[----:B------:R-:W-:Y:S01]  /*02f0*/  MOV R23, RZ ;  /* 0x000000ff00177202 */ /* 0x000fe20000000f00 */
[----:B------:R-:W-:Y:S01]  /*0300*/  IMAD.WIDE.U32 R4, R8, UR6, RZ ;  /* 0x0000000608047c25 */ /* 0x000fe2000f8e00ff */
[----:B------:R-:W-:Y:S01]  /*0310*/  LOP3.LUT R12, R12, 0x3, RZ, 0xc0, !PT ;  /* 0x000000030c0c7812 */ /* 0x000fe200078ec0ff */
[----:B------:R-:W-:Y:S01]  /*0320*/  UIADD3 UR5, UPT, UPT, UR7, UR5, URZ ;  /* 0x0000000507057290 */ /* 0x000fe2000fffe0ff */
[----:B------:R-:W-:-:S02]  /*0330*/  MOV R26, R30 ;  /* 0x0000001e001a7202 */ /* 0x000fc40000000f00 */
[----:B------:R-:W-:-:S03]  /*0340*/  MOV R27, R3 ;  /* 0x00000003001b7202 */ /* 0x000fc60000000f00 */
[----:B------:R-:W-:-:S04]  /*0350*/  IMAD R6, R8, UR5, RZ ;  /* 0x0000000508067c24 */ /* 0x000fc8000f8e02ff */
[----:B------:R-:W-:-:S05]  /*0360*/  IMAD R7, R9, UR6, R6 ;  /* 0x0000000609077c24 */ /* 0x000fca000f8e0206 */
[----:B------:R-:W-:Y:S01]  /*0370*/  IADD3 R6, PT, PT, R5, R7, RZ ;  /* 0x0000000705067210 */ /* 0x000fe20007ffe0ff */
[----:B------:R-:W-:Y:S01]  /*0380*/  IMAD.WIDE.U32 R4, R4, UR4, RZ ;  /* 0x0000000404047c25 */ /* 0x000fe2000f8e00ff */
[----:B------:R-:W-:-:S03]  /*0390*/  SHF.L.U64.HI R7, R30, 0x4, R3 ;  /* 0x000000041e077819 */ /* 0x000fc60000010203 */
[----:B------:R-:W-:Y:S01]  /*03a0*/  IMAD R11, R6, UR4, RZ ;  /* 0x00000004060b7c24 */ /* 0x000fe2000f8e02ff */
[----:B------:R-:W-:-:S04]  /*03b0*/  LEA R15, P1, R4, R15, 0x2 ;  /* 0x0000000f040f7211 */ /* 0x000fc800078210ff */
[----:B------:R-:W-:Y:S02]  /*03c0*/  IADD3 R5, PT, PT, R5, R11, RZ ;  /* 0x0000000b05057210 */ /* 0x000fe40007ffe0ff */
[----:B0-----:R-:W-:Y:S02]  /*03d0*/  IADD3 R15, P2, PT, R15, UR12, RZ ;  /* 0x0000000c0f0f7c10 */ /* 0x001fe4000ff5e0ff */
[----:B------:R-:W-:Y:S02]  /*03e0*/  LEA.HI.X R4, R4, R7, R5, 0x2, P1 ;  /* 0x0000000704047211 */ /* 0x000fe400008f1405 */
[----:B------:R-:W-:Y:S02]  /*03f0*/  IADD3 R12, P1, PT, RZ, -R12, RZ ;  /* 0x8000000cff0c7210 */ /* 0x000fe40007f3e0ff */
[----:B------:R-:W-:Y:S02]  /*0400*/  IADD3.X R16, PT, PT, R4, UR13, RZ, P2, !PT ;  /* 0x0000000d04107c10 */ /* 0x000fe400097fe4ff */
[----:B------:R-:W-:-:S09]  /*0410*/  IADD3.X R14, PT, PT, RZ, -0x1, RZ, P1, !PT ;  /* 0xffffffffff0e7810 */ /* 0x000fd20000ffe4ff */
.L_x_5:
[----:B------:R-:W-:Y:S02]  /*0420*/  MOV R4, R15 ;  /* 0x0000000f00047202 */ /* 0x000fe40000000f00 */
[----:B------:R-:W-:-:S06]  /*0430*/  MOV R5, R16 ;  /* 0x0000001000057202 */ /* 0x000fcc0000000f00 */
[----:B------:R-:W2:Y:S01]  /*0440*/  LDG.E.128.CONSTANT R4, desc[UR14][R4.64] ;  /* 0x0000000e04047981 */ /* 0x000ea2000c1e9d00 */
[----:B------:R-:W-:Y:S02]  /*0450*/  IADD3 R12, P1, PT, R12, 0x1, RZ ;  /* 0x000000010c0c7810 */ /* 0x000fe40007f3e0ff */
[----:B------:R-:W-:Y:S02]  /*0460*/  IADD3 R26, P2, PT, R26, 0x400, RZ ;  /* 0x000004001a1a7810 */ /* 0x000fe40007f5e0ff */
[----:B------:R-:W-:Y:S02]  /*0470*/  IADD3.X R14, PT, PT, RZ, R14, RZ, P1, !PT ;  /* 0x0000000eff0e7210 */ /* 0x000fe40000ffe4ff */
[----:B------:R-:W-:Y:S02]  /*0480*/  ISETP.NE.U32.AND P1, PT, R12, RZ, PT ;  /* 0x000000ff0c00720c */ /* 0x000fe40003f25070 */
[----:B------:R-:W-:Y:S02]  /*0490*/  IADD3 R15, P3, PT, R15, 0x4000, RZ ;  /* 0x000040000f0f7810 */ /* 0x000fe40007f7e0ff */
[----:B------:R-:W-:-:S02]  /*04a0*/  ISETP.NE.AND.EX P1, PT, R14, RZ, PT, P1 ;  /* 0x000000ff0e00720c */ /* 0x000fc40003f25310 */
[----:B------:R-:W-:Y:S02]  /*04b0*/  IADD3.X R27, PT, PT, RZ, R27, RZ, P2, !PT ;  /* 0x0000001bff1b7210 */ /* 0x000fe400017fe4ff */
[----:B------:R-:W-:Y:S01]  /*04c0*/  IADD3.X R16, PT, PT, RZ, R16, RZ, P3, !PT ;  /* 0x00000010ff107210 */ /* 0x000fe20001ffe4ff */
[----:B--2---:R-:W-:Y:S01]  /*04d0*/  FMUL R13, R5, R5 ;  /* 0x00000005050d7220 */ /* 0x004fe20000400000 */
[----:B------:R-:W-:-:S03]  /*04e0*/  FADD R11, R4, R5 ;  /* 0x00000005040b7221 */ /* 0x000fc60000000000 */
[----:B------:R-:W-:Y:S01]  /*04f0*/  FFMA R13, R4, R4, R13 ;  /* 0x00000004040d7223 */ /* 0x000fe2000000000d */
[----:B------:R-:W-:-:S03]  /*0500*/  FADD R10, R6, R11 ;  /* 0x0000000b060a7221 */ /* 0x000fc60000000000 */
[----:B------:R-:W-:Y:S01]  /*0510*/  FFMA R6, R6, R6, R13 ;  /* 0x0000000606067223 */ /* 0x000fe2000000000d */
[----:B------:R-:W-:-:S03]  /*0520*/  FADD R11, R7, R10 ;  /* 0x0000000a070b7221 */ /* 0x000fc60000000000 */
[----:B------:R-:W-:Y:S01]  /*0530*/  FFMA R6, R7, R7, R6 ;  /* 0x0000000707067223 */ /* 0x000fe20000000006 */
[----:B------:R-:W-:-:S03]  /*0540*/  FADD R22, R11, R22 ;  /* 0x000000160b167221 */ /* 0x000fc60000000000 */
[----:B------:R-:W-:Y:S01]  /*0550*/  FADD R23, R6, R23 ;  /* 0x0000001706177221 */ /* 0x000fe20000000000 */
[----:B------:R-:W-:Y:S06]  /*0560*/  @P1 BRA `(.L_x_5) ;  /* 0xfffffffc00ac1947 */ /* 0x000fec000383ffff */
.L_x_4:
[----:B------:R-:W-:Y:S05]  /*0570*/  BSYNC.RECONVERGENT B1 ;  /* 0x0000000000017941 */ /* 0x000fea0003800200 */
.L_x_3:
[----:B------:R-:W-:Y:S05]  /*0580*/  @!P0 BRA `(.L_x_2) ;  /* 0x0000000400048947 */ /* 0x000fea0003800000 */
[----:B------:R-:W-:Y:S01]  /*0590*/  UIMAD UR5, UR11, UR8, URZ ;  /* 0x000000080b0572a4 */ /* 0x000fe2000f8e02ff */
[----:B------:R-:W-:Y:S01]  /*05a0*/  SHF.L.U32 R7, R26, 0x4, RZ ;  /* 0x000000041a077819 */ /* 0x000fe200000006ff */
[----:B------:R-:W-:Y:S02]  /*05b0*/  UIMAD.WIDE.U32 UR6, UR10, UR8, URZ ;  /* 0x000000080a0672a5 */ /* 0x000fe4000f8e00ff */
[----:B------:R-:W-:Y:S01]  /*05c0*/  UIMAD UR5, UR9, UR10, UR5 ;  /* 0x0000000a090572a4 */ /* 0x000fe2000f8e0205 */
[----:B------:R-:W0:Y:S03]  /*05d0*/  LDCU.64 UR12, c[0x0][0x380] ;  /* 0x00007000ff0c77ac */ /* 0x000e260008000a00 */
[----:B------:R-:W-:Y:S01]  /*05e0*/  IMAD.WIDE.U32 R4, R8, UR6, RZ ;  /* 0x0000000608047c25 */ /* 0x000fe2000f8e00ff */
[----:B------:R-:W-:-:S06]  /*05f0*/  UIADD3 UR5, UPT, UPT, UR7, UR5, URZ ;  /* 0x0000000507057290 */ /* 0x000fcc000fffe0ff */
[----:B------:R-:W-:-:S04]  /*0600*/  IMAD R6, R8, UR5, RZ ;  /* 0x0000000508067c24 */ /* 0x000fc8000f8e02ff */
[----:B------:R-:W-:-:S05]  /*0610*/  IMAD R9, R9, UR6, R6 ;  /* 0x0000000609097c24 */ /* 0x000fca000f8e0206 */
[----:B------:R-:W-:Y:S01]  /*0620*/  IADD3 R9, PT, PT, R5, R9, RZ ;  /* 0x0000000905097210 */ /* 0x000fe20007ffe0ff */
[----:B------:R-:W-:-:S04]  /*0630*/  IMAD.WIDE.U32 R4, R4, UR4, RZ ;  /* 0x0000000404047c25 */ /* 0x000fc8000f8e00ff */
[----:B------:R-:W-:Y:S01]  /*0640*/  IMAD R9, R9, UR4, RZ ;  /* 0x0000000409097c24 */ /* 0x000fe2000f8e02ff */
[----:B------:R-:W-:Y:S02]  /*0650*/  LEA R20, P0, R4, R7, 0x2 ;  /* 0x0000000704147211 */ /* 0x000fe400078010ff */
[----:B------:R-:W-:Y:S02]  /*0660*/  SHF.L.U64.HI R7, R26, 0x4, R27 ;  /* 0x000000041a077819 */ /* 0x000fe4000001021b */
[----:B------:R-:W-:Y:S02]  /*0670*/  IADD3 R9, PT, PT, R5, R9, RZ ;  /* 0x0000000905097210 */ /* 0x000fe40007ffe0ff */
[----:B0-----:R-:W-:Y:S02]  /*0680*/  IADD3 R20, P1, PT, R20, UR12, RZ ;  /* 0x0000000c14147c10 */ /* 0x001fe4000ff3e0ff */
[----:B------:R-:W-:-:S04]  /*0690*/  LEA.HI.X R4, R4, R7, R9, 0x2, P0 ;  /* 0x0000000704047211 */ /* 0x000fc800000f1409 */
[----:B------:R-:W-:-:S07]  /*06a0*/  IADD3.X R21, PT, PT, R4, UR13, RZ, P1, !PT ;  /* 0x0000000d04157c10 */ /* 0x000fce0008ffe4ff */
.L_x_6:
[----:B------:R-:W2:Y:S04]  /*06b0*/  LDG.E.128.CONSTANT R4, desc[UR14][R20.64] ;  /* 0x0000000e14047981 */ /* 0x000ea8000c1e9d00 */
[----:B------:R-:W3:Y:S04]  /*06c0*/  LDG.E.128.CONSTANT R8, desc[UR14][R20.64+0x4000] ;  /* 0x0040000e14087981 */ /* 0x000ee8000c1e9d00 */
[----:B------:R-:W4:Y:S01]  /*06d0*/  LDG.E.128.CONSTANT R12, desc[UR14][R20.64+0x8000] ;  /* 0x0080000e140c7981 */ /* 0x000f22000c1e9d00 */
[----:B--2---:R-:W-:Y:S01]  /*06e0*/  FMUL R17, R5, R5 ;  /* 0x0000000505117220 */ /* 0x004fe20000400000 */
[----:B------:R-:W-:-:S03]  /*06f0*/  FADD R5, R4, R5 ;  /* 0x0000000504057221 */ /* 0x000fc60000000000 */
[----:B------:R-:W-:Y:S02]  /*0700*/  FFMA R31, R4, R4, R17 ;  /* 0x00000004041f7223 */ /* 0x000fe40000000011 */
[----:B------:R0:W2:Y:S01]  /*0710*/  LDG.E.128.CONSTANT R16, desc[UR14][R20.64+0xc000] ;  /* 0x00c0000e14107981 */ /* 0x0000a2000c1e9d00 */
[C---:B------:R-:W-:Y:S01]  /*0720*/  FADD R4, R6.reuse, R5 ;  /* 0x0000000506047221 */ /* 0x040fe20000000000 */
[----:B------:R-:W-:Y:S01]  /*0730*/  FFMA R6, R6, R6, R31 ;  /* 0x0000000606067223 */ /* 0x000fe2000000001f */
[----:B------:R-:W-:Y:S02]  /*0740*/  IADD3 R26, P0, PT, R26, 0x1000, RZ ;  /* 0x000010001a1a7810 */ /* 0x000fe40007f1e0ff */
[C---:B------:R-:W-:Y:S01]  /*0750*/  FADD R5, R7.reuse, R4 ;  /* 0x0000000407057221 */ /* 0x040fe20000000000 */
[----:B------:R-:W-:Y:S01]  /*0760*/  FFMA R6, R7, R7, R6 ;  /* 0x0000000707067223 */ /* 0x000fe20000000006 */
[----:B------:R-:W-:Y:S02]  /*0770*/  IADD3.X R27, PT, PT, RZ, R27, RZ, P0, !PT ;  /* 0x0000001bff1b7210 */ /* 0x000fe400007fe4ff */
[----:B------:R-:W-:Y:S01]  /*0780*/  FADD R22, R5, R22 ;  /* 0x0000001605167221 */ /* 0x000fe20000000000 */
[----:B---3--:R-:W-:Y:S01]  /*0790*/  FMUL R5, R9, R9 ;  /* 0x0000000909057220 */ /* 0x008fe20000400000 */
[----:B------:R-:W-:Y:S01]  /*07a0*/  FADD R9, R8, R9 ;  /* 0x0000000908097221 */ /* 0x000fe20000000000 */
[----:B------:R-:W-:Y:S01]  /*07b0*/  ISETP.GE.U32.AND P0, PT, R26, R0, PT ;  /* 0x000000001a00720c */ /* 0x000fe20003f06070 */
[----:B------:R-:W-:Y:S01]  /*07c0*/  FADD R6, R6, R23 ;  /* 0x0000001706067221 */ /* 0x000fe20000000000 */
[----:B------:R-:W-:Y:S01]  /*07d0*/  FFMA R5, R8, R8, R5 ;  /* 0x0000000808057223 */ /* 0x000fe20000000005 */
[----:B------:R-:W-:Y:S01]  /*07e0*/  FADD R4, R10, R9 ;  /* 0x000000090a047221 */ /* 0x000fe20000000000 */
[----:B------:R-:W-:-:S02]  /*07f0*/  ISETP.GE.U32.AND.EX P0, PT, R27, R2, PT, P0 ;  /* 0x000000021b00720c */ /* 0x000fc40003f06100 */
[----:B------:R-:W-:Y:S01]  /*0800*/  FFMA R10, R10, R10, R5 ;  /* 0x0000000a0a0a7223 */ /* 0x000fe20000000005 */
[----:B----4-:R-:W-:Y:S01]  /*0810*/  FMUL R5, R13, R13 ;  /* 0x0000000d0d057220 */ /* 0x010fe20000400000 */
[----:B------:R-:W-:Y:S01]  /*0820*/  FADD R13, R12, R13 ;  /* 0x0000000d0c0d7221 */ /* 0x000fe20000000000 */
[----:B0-----:R-:W-:Y:S02]  /*0830*/  IADD3 R20, P1, PT, R20, 0x10000, RZ ;  /* 0x0001000014147810 */ /* 0x001fe40007f3e0ff */
[----:B------:R-:W-:Y:S01]  /*0840*/  FFMA R7, R12, R12, R5 ;  /* 0x0000000c0c077223 */ /* 0x000fe20000000005 */
[C---:B------:R-:W-:Y:S01]  /*0850*/  FADD R5, R11.reuse, R4 ;  /* 0x000000040b057221 */ /* 0x040fe20000000000 */
[C---:B------:R-:W-:Y:S01]  /*0860*/  FADD R4, R14.reuse, R13 ;  /* 0x0000000d0e047221 */ /* 0x040fe20000000000 */
[----:B------:R-:W-:Y:S01]  /*0870*/  FFMA R11, R11, R11, R10 ;  /* 0x0000000b0b0b7223 */ /* 0x000fe2000000000a */
[----:B------:R-:W-:Y:S01]  /*0880*/  FFMA R14, R14, R14, R7 ;  /* 0x0000000e0e0e7223 */ /* 0x000fe20000000007 */
[----:B------:R-:W-:Y:S01]  /*0890*/  FADD R5, R22, R5 ;  /* 0x0000000516057221 */ /* 0x000fe20000000000 */
[C---:B------:R-:W-:Y:S01]  /*08a0*/  FADD R4, R15.reuse, R4 ;  /* 0x000000040f047221 */ /* 0x040fe20000000000 */
[----:B------:R-:W-:Y:S01]  /*08b0*/  FADD R6, R6, R11 ;  /* 0x0000000b06067221 */ /* 0x000fe20000000000 */
[----:B------:R-:W-:Y:S01]  /*08c0*/  FFMA R15, R15, R15, R14 ;  /* 0x0000000f0f0f7223 */ /* 0x000fe2000000000e */
[----:B------:R-:W-:Y:S01]  /*08d0*/  IADD3.X R21, PT, PT, RZ, R21, RZ, P1, !PT ;  /* 0x00000015ff157210 */ /* 0x000fe20000ffe4ff */
[----:B------:R-:W-:-:S02]  /*08e0*/  FADD R4, R5, R4 ;  /* 0x0000000405047221 */ /* 0x000fc40000000000 */
[----:B------:R-:W-:Y:S01]  /*08f0*/  FADD R6, R6, R15 ;  /* 0x0000000f06067221 */ /* 0x000fe20000000000 */
        /* <DEDUP_REMOVED lines=9> */
[----:B------:R-:W-:Y:S06]  /*0990*/  @!P0 BRA `(.L_x_6) ;  /* 0xfffffffc00448947 */ /* 0x000fec000383ffff */
.L_x_2:
[----:B------:R-:W-:Y:S05]  /*09a0*/  BSYNC.RECONVERGENT B0 ;  /* 0x0000000000007941 */ /* 0x000fea0003800200 */
.L_x_1:
[----:B------:R-:W0:Y:S01]  /*09b0*/  S2R R6, SR_LANEID ;  /* 0x0000000000067919 */ /* 0x000e220000000000 */
[----:B------:R-:W-:Y:S01]  /*09c0*/  BSSY.RECONVERGENT B0, `(.L_x_7) ;  /* 0x0000025000007945 */ /* 0x000fe20003800200 */
[----:B------:R-:W1:Y:S04]  /*09d0*/  SHFL.DOWN PT, R4, R22, 0x1, 0x1f ;  /* 0x08201f0016047f89 */ /* 0x000e6800000e0000 */
[----:B------:R-:W2:Y:S01]  /*09e0*/  SHFL.DOWN PT, R5, R23, 0x1, 0x1f ;  /* 0x08201f0017057f89 */ /* 0x000ea200000e0000 */
[C---:B0-----:R-:W-:Y:S02]  /*09f0*/  ISETP.GT.AND P0, PT, R6.reuse, 0x1e, PT ;  /* 0x0000001e0600780c */ /* 0x041fe40003f04270 */
[----:B------:R-:W-:-:S11]  /*0a00*/  ISETP.GT.AND P1, PT, R6, 0xf, PT ;  /* 0x0000000f0600780c */ /* 0x000fd60003f24270 */
[----:B-1----:R-:W-:Y:S01]  /*0a10*/  @!P0 FADD R22, R4, R22 ;  /* 0x0000001604168221 */ /* 0x002fe20000000000 */
[----:B--2---:R-:W-:Y:S01]  /*0a20*/  @!P0 FADD R23, R5, R23 ;  /* 0x0000001705178221 */ /* 0x004fe20000000000 */
[----:B------:R-:W-:-:S03]  /*0a30*/  ISETP.GT.AND P0, PT, R6, 0x1d, PT ;  /* 0x0000001d0600780c */ /* 0x000fc60003f04270 */
[----:B------:R-:W0:Y:S04]  /*0a40*/  SHFL.DOWN PT, R4, R22, 0x2, 0x1f ;  /* 0x08401f0016047f89 */ /* 0x000e2800000e0000 */
[----:B------:R-:W1:Y:S06]  /*0a50*/  SHFL.DOWN PT, R5, R23, 0x2, 0x1f ;  /* 0x08401f0017057f89 */ /* 0x000e6c00000e0000 */
[----:B0-----:R-:W-:Y:S01]  /*0a60*/  @!P0 FADD R22, R22, R4 ;  /* 0x0000000416168221 */ /* 0x001fe20000000000 */
[----:B-1----:R-:W-:-:S04]  /*0a70*/  @!P0 FADD R23, R23, R5 ;  /* 0x0000000517178221 */ /* 0x002fc80000000000 */
[----:B------:R-:W0:Y:S01]  /*0a80*/  SHFL.DOWN PT, R4, R22, 0x4, 0x1f ;  /* 0x08801f0016047f89 */ /* 0x000e2200000e0000 */
[----:B------:R-:W-:-:S03]  /*0a90*/  ISETP.GT.AND P0, PT, R6, 0x1b, PT ;  /* 0x0000001b0600780c */ /* 0x000fc60003f04270 */
[----:B------:R-:W1:Y:S10]  /*0aa0*/  SHFL.DOWN PT, R5, R23, 0x4, 0x1f ;  /* 0x08801f0017057f89 */ /* 0x000e7400000e0000 */
[----:B0-----:R-:W-:Y:S01]  /*0ab0*/  @!P0 FADD R22, R22, R4 ;  /* 0x0000000416168221 */ /* 0x001fe20000000000 */
[----:B-1----:R-:W-:-:S04]  /*0ac0*/  @!P0 FADD R23, R23, R5 ;  /* 0x0000000517178221 */ /* 0x002fc80000000000 */
[----:B------:R-:W0:Y:S01]  /*0ad0*/  SHFL.DOWN PT, R4, R22, 0x8, 0x1f ;  /* 0x09001f0016047f89 */ /* 0x000e2200000e0000 */
[----:B------:R-:W-:-:S03]  /*0ae0*/  ISETP.GT.AND P0, PT, R6, 0x17, PT ;  /* 0x000000170600780c */ /* 0x000fc60003f04270 */
[----:B------:R-:W1:Y:S01]  /*0af0*/  SHFL.DOWN PT, R5, R23, 0x8, 0x1f ;  /* 0x09001f0017057f89 */ /* 0x000e6200000e0000 */
[----:B0-----:R-:W-:Y:S01]  /*0b00*/  FADD R7, R22, R4 ;  /* 0x0000000416077221 */ /* 0x001fe20000000000 */
[----:B-1----:R-:W-:-:S04]  /*0b10*/  FADD R10, R23, R5 ;  /* 0x00000005170a7221 */ /* 0x002fc80000000000 */
[----:B------:R-:W-:Y:S02]  /*0b20*/  FSEL R8, R22, R7, P0 ;  /* 0x0000000716087208 */ /* 0x000fe40000000000 */
[----:B------:R-:W-:-:S03]  /*0b30*/  FSEL R9, R23, R10, P0 ;  /* 0x0000000a17097208 */ /* 0x000fc60000000000 */
[----:B------:R0:W1:Y:S04]  /*0b40*/  SHFL.DOWN PT, R12, R8, 0x10, 0x1f ;  /* 0x0a001f00080c7f89 */ /* 0x00006800000e0000 */
[----:B------:R0:W2:Y:S01]  /*0b50*/  SHFL.DOWN PT, R11, R9, 0x10, 0x1f ;  /* 0x0a001f00090b7f89 */ /* 0x0000a200000e0000 */
[----:B------:R-:W-:Y:S05]  /*0b60*/  @P1 BRA `(.L_x_8) ;  /* 0x0000000000281947 */ /* 0x000fea0003800000 */
[----:B------:R-:W-:Y:S01]  /*0b70*/  ISETP.NE.AND P0, PT, R6, RZ, PT ;  /* 0x000000ff0600720c */ /* 0x000fe20003f05270 */
[----:B01----:R-:W-:Y:S01]  /*0b80*/  FADD R8, R7, R12 ;  /* 0x0000000c07087221 */ /* 0x003fe20000000000 */
[----:B--2---:R-:W-:-:S11]  /*0b90*/  FADD R9, R10, R11 ;  /* 0x0000000b0a097221 */ /* 0x004fd60000000000 */
[----:B------:R-:W0:Y:S01]  /*0ba0*/  @!P0 S2R R6, SR_CgaCtaId ;  /* 0x0000000000068919 */ /* 0x000e220000008800 */
[----:B------:R-:W-:Y:S02]  /*0bb0*/  @!P0 MOV R5, 0x400 ;  /* 0x0000040000058802 */ /* 0x000fe40000000f00 */
[----:B------:R-:W-:-:S04]  /*0bc0*/  @!P0 SHF.R.U32.HI R4, RZ, 0x2, R30 ;  /* 0x00000002ff048819 */ /* 0x000fc8000001161e */
[----:B------:R-:W-:Y:S02]  /*0bd0*/  @!P0 LOP3.LUT R4, R4, 0xf8, RZ, 0xc0, !PT ;  /* 0x000000f804048812 */ /* 0x000fe400078ec0ff */
[----:B0-----:R-:W-:-:S04]  /*0be0*/  @!P0 LEA R5, R6, R5, 0x18 ;  /* 0x0000000506058211 */ /* 0x001fc800078ec0ff */
[----:B------:R-:W-:-:S05]  /*0bf0*/  @!P0 IADD3 R4, PT, PT, R4, R5, RZ ;  /* 0x0000000504048210 */ /* 0x000fca0007ffe0ff */
[----:B------:R3:W-:Y:S02]  /*0c00*/  @!P0 STS.64 [R4+0x20], R8 ;  /* 0x0000200804008388 */ /* 0x0007e40000000a00 */
.L_x_8:
[----:B------:R-:W-:Y:S05]  /*0c10*/  BSYNC.RECONVERGENT B0 ;  /* 0x0000000000007941 */ /* 0x000fea0003800200 */
.L_x_7:
[----:B------:R-:W-:Y:S01]  /*0c20*/  BAR.SYNC.DEFER_BLOCKING 0x0 ;  /* 0x0000000000007b1d */ /* 0x000fe20000010000 */
[----:B------:R-:W-:-:S05]  /*0c30*/  ISETP.NE.AND P0, PT, R30, RZ, PT ;  /* 0x000000ff1e00720c */ /* 0x000fca0003f05270 */
[----:B------:R-:W-:Y:S08]  /*0c40*/  BSSY.RECONVERGENT B0, `(.L_x_9) ;  /* 0x0000080000007945 */ /* 0x000ff00003800200 */
[----:B------:R-:W-:Y:S05]  /*0c50*/  @P0 BRA `(.L_x_10) ;  /* 0x0000000400f80947 */ /* 0x000fea0003800000 */
[----:B------:R-:W4:Y:S01]  /*0c60*/  S2UR UR6, SR_CgaCtaId ;  /* 0x00000000000679c3 */ /* 0x000f220000008800 */
[----:B------:R-:W-:Y:S01]  /*0c70*/  UMOV UR5, 0x400 ;  /* 0x0000040000057882 */ /* 0x000fe20000000000 */
[----:B------:R-:W-:Y:S01]  /*0c80*/  MOV R28, R24 ;  /* 0x00000018001c7202 */ /* 0x000fe20000000f00 */
[----:B------:R-:W-:Y:S05]  /*0c90*/  BSSY.RECONVERGENT B1, `(.L_x_11) ;  /* 0x000005d000017945 */ /* 0x000fea0003800200 */
[----:B------:R-:W5:Y:S01]  /*0ca0*/  I2F.U64 R28, R28 ;  /* 0x0000001c001c7312 */ /* 0x000f620000301000 */
[----:B----4-:R-:W-:-:S09]  /*0cb0*/  ULEA UR5, UR6, UR5, 0x18 ;  /* 0x0000000506057291 */ /* 0x010fd2000f8ec0ff */
[----:B--2---:R-:W2:Y:S04]  /*0cc0*/  LDS.64 R10, [UR5+0x28] ;  /* 0x00002805ff0a7984 */ /* 0x004ea80008000a00 */
[----:B---3--:R-:W3:Y:S04]  /*0cd0*/  LDS.128 R4, [UR5+0x30] ;  /* 0x00003005ff047984 */ /* 0x008ee80008000c00 */
[----:B-1----:R-:W1:Y:S04]  /*0ce0*/  LDS.128 R12, [UR5+0x40] ;  /* 0x00004005ff0c7984 */ /* 0x002e680008000c00 */
[----:B------:R-:W4:Y:S04]  /*0cf0*/  LDS.128 R16, [UR5+0x50] ;  /* 0x00005005ff107984 */ /* 0x000f280008000c00 */
[----:B------:R-:W5:Y:S01]  /*0d00*/  LDS.128 R20, [UR5+0x60] ;  /* 0x00006005ff147984 */ /* 0x000f620008000c00 */
[----:B--2---:R-:W-:Y:S01]  /*0d10*/  FADD R25, R10, R8 ;  /* 0x000000080a197221 */ /* 0x004fe20000000000 */
[----:B0-----:R-:W-:-:S03]  /*0d20*/  FADD R8, R9, R11 ;  /* 0x0000000b09087221 */ /* 0x001fc60000000000 */
[----:B---3--:R-:W-:Y:S01]  /*0d30*/  FADD R25, R25, R4 ;  /* 0x0000000419197221 */ /* 0x008fe20000000000 */
[----:B------:R-:W-:-:S03]  /*0d40*/  FADD R8, R8, R5 ;  /* 0x0000000508087221 */ /* 0x000fc60000000000 */
[----:B------:R-:W-:Y:S01]  /*0d50*/  FADD R25, R25, R6 ;  /* 0x0000000619197221 */ /* 0x000fe20000000000 */
[----:B------:R-:W-:Y:S02]  /*0d60*/  FADD R4, R8, R7 ;  /* 0x0000000708047221 */ /* 0x000fe40000000000 */
[----:B------:R-:W0:Y:S01]  /*0d70*/  LDS.128 R8, [UR5+0x70] ;  /* 0x00007005ff087984 */ /* 0x000e220008000c00 */
[----:B-1----:R-:W-:Y:S01]  /*0d80*/  FADD R25, R25, R12 ;  /* 0x0000000c19197221 */ /* 0x002fe20000000000 */
[----:B------:R-:W-:Y:S02]  /*0d90*/  FADD R12, R4, R13 ;  /* 0x0000000d040c7221 */ /* 0x000fe40000000000 */
[----:B------:R-:W1:Y:S01]  /*0da0*/  LDS.128 R4, [UR5+0x80] ;  /* 0x00008005ff047984 */ /* 0x000e620008000c00 */
[----:B------:R-:W-:Y:S01]  /*0db0*/  FADD R25, R25, R14 ;  /* 0x0000000e19197221 */ /* 0x000fe20000000000 */
[----:B------:R-:W-:-:S03]  /*0dc0*/  FADD R12, R12, R15 ;  /* 0x0000000f0c0c7221 */ /* 0x000fc60000000000 */
[----:B----4-:R-:W-:Y:S01]  /*0dd0*/  FADD R25, R25, R16 ;  /* 0x0000001019197221 */ /* 0x010fe20000000000 */
[----:B------:R-:W-:Y:S02]  /*0de0*/  FADD R16, R12, R17 ;  /* 0x000000110c107221 */ /* 0x000fe40000000000 */
[----:B------:R-:W2:Y:S01]  /*0df0*/  LDS.128 R12, [UR5+0x90] ;  /* 0x00009005ff0c7984 */ /* 0x000ea20008000c00 */
[----:B------:R-:W-:Y:S01]  /*0e00*/  FADD R25, R25, R18 ;  /* 0x0000001219197221 */ /* 0x000fe20000000000 */
[----:B------:R-:W-:-:S03]  /*0e10*/  FADD R16, R16, R19 ;  /* 0x0000001310107221 */ /* 0x000fc60000000000 */
[----:B-----5:R-:W-:Y:S01]  /*0e20*/  FADD R25, R25, R20 ;  /* 0x0000001419197221 */ /* 0x020fe20000000000 */
[----:B------:R-:W-:-:S03]  /*0e30*/  FADD R16, R16, R21 ;  /* 0x0000001510107221 */ /* 0x000fc60000000000 */
[----:B------:R-:W-:Y:S01]  /*0e40*/  FADD R25, R25, R22 ;  /* 0x0000001619197221 */ /* 0x000fe20000000000 */
[----:B------:R-:W-:Y:S02]  /*0e50*/  FADD R20, R16, R23 ;  /* 0x0000001710147221 */ /* 0x000fe40000000000 */
[----:B------:R-:W3:Y:S02]  /*0e60*/  LDS.128 R16, [UR5+0xa0] ;  /* 0x0000a005ff107984 */ /* 0x000ee40008000c00 */
[----:B0-----:R-:W-:Y:S01]  /*0e70*/  FADD R20, R20, R9 ;  /* 0x0000000914147221 */ /* 0x001fe20000000000 */
[----:B------:R-:W-:-:S03]  /*0e80*/  FADD R25, R25, R8 ;  /* 0x0000000819197221 */ /* 0x000fc60000000000 */
[----:B------:R-:W-:Y:S01]  /*0e90*/  FADD R8, R20, R11 ;  /* 0x0000000b14087221 */ /* 0x000fe20000000000 */
[----:B------:R-:W-:Y:S01]  /*0ea0*/  FADD R25, R25, R10 ;  /* 0x0000000a19197221 */ /* 0x000fe20000000000 */
[----:B------:R-:W0:Y:S02]  /*0eb0*/  LDS.128 R20, [UR5+0xb0] ;  /* 0x0000b005ff147984 */ /* 0x000e240008000c00 */
[----:B-1----:R-:W-:Y:S01]  /*0ec0*/  FADD R8, R8, R5 ;  /* 0x0000000508087221 */ /* 0x002fe20000000000 */
[----:B------:R-:W-:-:S03]  /*0ed0*/  FADD R25, R25, R4 ;  /* 0x0000000419197221 */ /* 0x000fc60000000000 */
[----:B------:R-:W-:Y:S01]  /*0ee0*/  FADD R8, R8, R7 ;  /* 0x0000000708087221 */ /* 0x000fe20000000000 */
[----:B------:R-:W-:Y:S02]  /*0ef0*/  FADD R25, R25, R6 ;  /* 0x0000000619197221 */ /* 0x000fe40000000000 */
[----:B------:R-:W1:Y:S02]  /*0f00*/  LDS.128 R4, [UR5+0xc0] ;  /* 0x0000c005ff047984 */ /* 0x000e640008000c00 */
[----:B--2---:R-:W-:Y:S01]  /*0f10*/  FADD R25, R25, R12 ;  /* 0x0000000c19197221 */ /* 0x004fe20000000000 */
[----:B------:R-:W-:Y:S02]  /*0f20*/  FADD R12, R8, R13 ;  /* 0x0000000d080c7221 */ /* 0x000fe40000000000 */
[----:B------:R-:W2:Y:S01]  /*0f30*/  LDS.128 R8, [UR5+0xd0] ;  /* 0x0000d005ff087984 */ /* 0x000ea20008000c00 */
[----:B------:R-:W-:Y:S01]  /*0f40*/  FADD R25, R25, R14 ;  /* 0x0000000e19197221 */ /* 0x000fe20000000000 */
[----:B------:R-:W-:-:S03]  /*0f50*/  FADD R12, R12, R15 ;  /* 0x0000000f0c0c7221 */ /* 0x000fc60000000000 */
[----:B---3--:R-:W-:Y:S01]  /*0f60*/  FADD R25, R25, R16 ;  /* 0x0000001019197221 */ /* 0x008fe20000000000 */
[----:B------:R-:W-:Y:S02]  /*0f70*/  FADD R16, R12, R17 ;  /* 0x000000110c107221 */ /* 0x000fe40000000000 */
[----:B------:R-:W3:Y:S01]  /*0f80*/  LDS.128 R12, [UR5+0xe0] ;  /* 0x0000e005ff0c7984 */ /* 0x000ee20008000c00 */
[----:B------:R-:W-:Y:S01]  /*0f90*/  FADD R25, R25, R18 ;  /* 0x0000001219197221 */ /* 0x000fe20000000000 */
[----:B------:R-:W-:-:S03]  /*0fa0*/  FADD R16, R16, R19 ;  /* 0x0000001310107221 */ /* 0x000fc60000000000 */
[----:B0-----:R-:W-:Y:S01]  /*0fb0*/  FADD R25, R25, R20 ;  /* 0x0000001419197221 */ /* 0x001fe20000000000 */
[----:B------:R-:W-:Y:S02]  /*0fc0*/  FADD R20, R16, R21 ;  /* 0x0000001510147221 */ /* 0x000fe40000000000 */
[----:B------:R-:W0:Y:S01]  /*0fd0*/  LDS.128 R16, [UR5+0xf0] ;  /* 0x0000f005ff107984 */ /* 0x000e220008000c00 */
[----:B------:R-:W-:-:S04]  /*0fe0*/  FADD R25, R25, R22 ;  /* 0x0000001619197221 */ /* 0x000fc80000000000 */
[----:B-1----:R-:W-:Y:S01]  /*0ff0*/  FADD R25, R25, R4 ;  /* 0x0000000419197221 */ /* 0x002fe20000000000 */
[----:B------:R-:W-:Y:S02]  /*1000*/  FADD R4, R20, R23 ;  /* 0x0000001714047221 */ /* 0x000fe40000000000 */
[----:B------:R-:W1:Y:S01]  /*1010*/  LDS.128 R20, [UR5+0x100] ;  /* 0x00010005ff147984 */ /* 0x000e620008000c00 */
[----:B------:R-:W-:Y:S01]  /*1020*/  FADD R25, R25, R6 ;  /* 0x0000000619197221 */ /* 0x000fe20000000000 */
[----:B------:R-:W-:-:S03]  /*1030*/  FADD R4, R4, R5 ;  /* 0x0000000504047221 */ /* 0x000fc60000000000 */
[----:B--2---:R-:W-:Y:S01]  /*1040*/  FADD R25, R25, R8 ;  /* 0x0000000819197221 */ /* 0x004fe20000000000 */
[----:B------:R-:W-:Y:S02]  /*1050*/  FADD R4, R4, R7 ;  /* 0x0000000704047221 */ /* 0x000fe40000000000 */
[----:B------:R-:W2:Y:S01]  /*1060*/  MUFU.RCP R7, R28 ;  /* 0x0000001c00077308 */ /* 0x000ea20000001000 */
[----:B------:R-:W-:Y:S01]  /*1070*/  FADD R5, R25, R10 ;  /* 0x0000000a19057221 */ /* 0x000fe20000000000 */
[----:B------:R-:W-:Y:S01]  /*1080*/  FADD R4, R4, R9 ;  /* 0x0000000904047221 */ /* 0x000fe20000000000 */
[----:B------:R-:W4:Y:S02]  /*1090*/  LDS.128 R24, [UR5+0x110] ;  /* 0x00011005ff187984 */ /* 0x000f240008000c00 */
[----:B---3--:R-:W-:Y:S01]  /*10a0*/  FADD R5, R5, R12 ;  /* 0x0000000c05057221 */ /* 0x008fe20000000000 */
[----:B------:R-:W-:-:S03]  /*10b0*/  FADD R4, R4, R11 ;  /* 0x0000000b04047221 */ /* 0x000fc60000000000 */
[----:B------:R-:W-:Y:S01]  /*10c0*/  FADD R5, R5, R14 ;  /* 0x0000000e05057221 */ /* 0x000fe20000000000 */
[----:B------:R-:W-:-:S04]  /*10d0*/  FADD R4, R4, R13 ;  /* 0x0000000d04047221 */ /* 0x000fc80000000000 */
[----:B------:R-:W-:Y:S01]  /*10e0*/  FADD R4, R4, R15 ;  /* 0x0000000f04047221 */ /* 0x000fe20000000000 */
[----:B--2---:R-:W-:-:S04]  /*10f0*/  FFMA R8, -R28, R7, 1 ;  /* 0x3f8000001c087423 */ /* 0x004fc80000000107 */
[----:B------:R-:W-:Y:S01]  /*1100*/  FFMA R7, R7, R8, R7 ;  /* 0x0000000807077223 */ /* 0x000fe20000000007 */
[----:B0-----:R-:W-:Y:S01]  /*1110*/  FADD R5, R5, R16 ;  /* 0x0000001005057221 */ /* 0x001fe20000000000 */
[----:B------:R-:W-:-:S03]  /*1120*/  FADD R4, R4, R17 ;  /* 0x0000001104047221 */ /* 0x000fc60000000000 */
[----:B------:R-:W-:Y:S01]  /*1130*/  FADD R5, R5, R18 ;  /* 0x0000001205057221 */ /* 0x000fe20000000000 */
[----:B------:R-:W-:-:S03]  /*1140*/  FADD R4, R4, R19 ;  /* 0x0000001304047221 */ /* 0x000fc60000000000 */
[----:B-1----:R-:W-:Y:S01]  /*1150*/  FADD R5, R5, R20 ;  /* 0x0000001405057221 */ /* 0x002fe20000000000 */
[----:B------:R-:W-:-:S03]  /*1160*/  FADD R6, R4, R21 ;  /* 0x0000001504067221 */ /* 0x000fc60000000000 */
[----:B------:R-:W-:Y:S01]  /*1170*/  FADD R5, R5, R22 ;  /* 0x0000001605057221 */ /* 0x000fe20000000000 */
[----:B------:R-:W-:-:S03]  /*1180*/  FADD R6, R6, R23 ;  /* 0x0000001706067221 */ /* 0x000fc60000000000 */
[----:B----4-:R-:W-:Y:S01]  /*1190*/  FADD R5, R5, R24 ;  /* 0x0000001805057221 */ /* 0x010fe20000000000 */
[----:B------:R-:W-:-:S03]  /*11a0*/  FADD R6, R6, R25 ;  /* 0x0000001906067221 */ /* 0x000fc60000000000 */
[----:B------:R-:W-:Y:S01]  /*11b0*/  FADD R4, R5, R26 ;  /* 0x0000001a05047221 */ /* 0x000fe20000000000 */
[----:B------:R-:W-:-:S03]  /*11c0*/  FADD R27, R6, R27 ;  /* 0x0000001b061b7221 */ /* 0x000fc60000000000 */
[----:B------:R-:W0:Y:S01]  /*11d0*/  FCHK P0, R4, R28 ;  /* 0x0000001c04007302 */ /* 0x000e220000000000 */
[----:B------:R-:W-:-:S04]  /*11e0*/  FFMA R8, R4, R7, RZ ;  /* 0x0000000704087223 */ /* 0x000fc800000000ff */
[----:B------:R-:W-:-:S04]  /*11f0*/  FFMA R5, -R28, R8, R4 ;  /* 0x000000081c057223 */ /* 0x000fc80000000104 */
[----:B------:R-:W-:Y:S01]  /*1200*/  FFMA R6, R7, R5, R8 ;  /* 0x0000000507067223 */ /* 0x000fe20000000008 */
[----:B0-----:R-:W-:Y:S06]  /*1210*/  @!P0 BRA `(.L_x_12) ;  /* 0x0000000000108947 */ /* 0x001fec0003800000 */
[----:B------:R-:W-:Y:S02]  /*1220*/  MOV R5, R28 ;  /* 0x0000001c00057202 */ /* 0x000fe40000000f00 */
[----:B------:R-:W-:-:S07]  /*1230*/  MOV R8, 0x1250 ;  /* 0x0000125000087802 */ /* 0x000fce0000000f00 */
[----:B------:R-:W-:Y:S05]  /*1240*/  CALL.REL.NOINC `($__internal_0_$__cuda_sm3x_div_rn_noftz_f32_slowpath) ;  /* 0x0000000c00c87944 */ /* 0x000fea0003c00000 */
[----:B------:R-:W-:-:S07]  /*1250*/  MOV R6, R5 ;  /* 0x0000000500067202 */ /* 0x000fce0000000f00 */
.L_x_12:
[----:B------:R-:W-:Y:S05]  /*1260*/  BSYNC.RECONVERGENT B1 ;  /* 0x0000000000017941 */ /* 0x000fea0003800200 */
.L_x_11:
[----:B------:R-:W0:Y:S01]  /*1270*/  S2UR UR6, SR_CgaCtaId ;  /* 0x00000000000679c3 */ /* 0x000e220000008800 */
[----:B------:R-:W1:Y:S01]  /*1280*/  MUFU.RCP R5, R28 ;  /* 0x0000001c00057308 */ /* 0x000e620000001000 */
[----:B------:R-:W-:Y:S01]  /*1290*/  UMOV UR5, 0x400 ;  /* 0x0000040000057882 */ /* 0x000fe20000000000 */
[----:B------:R-:W-:Y:S06]  /*12a0*/  BSSY.RECONVERGENT B1, `(.L_x_13) ;  /* 0x000000e000017945 */ /* 0x000fec0003800200 */
[----:B------:R-:W2:Y:S01]  /*12b0*/  FCHK P0, R27, R28 ;  /* 0x0000001c1b007302 */ /* 0x000ea20000000000 */
[----:B-1----:R-:W-:-:S04]  /*12c0*/  FFMA R4, -R28, R5, 1 ;  /* 0x3f8000001c047423 */ /* 0x002fc80000000105 */
[----:B------:R-:W-:Y:S01]  /*12d0*/  FFMA R7, R5, R4, R5 ;  /* 0x0000000405077223 */ /* 0x000fe20000000005 */
[----:B0-----:R-:W-:-:S03]  /*12e0*/  ULEA UR5, UR6, UR5, 0x18 ;  /* 0x0000000506057291 */ /* 0x001fc6000f8ec0ff */
[----:B------:R-:W-:-:S04]  /*12f0*/  FFMA R4, R27, R7, RZ ;  /* 0x000000071b047223 */ /* 0x000fc800000000ff */
[----:B------:R-:W-:Y:S02]  /*1300*/  FFMA R5, -R28, R4, R27 ;  /* 0x000000041c057223 */ /* 0x000fe4000000011b */
[----:B------:R0:W-:Y:S02]  /*1310*/  STS [UR5+0x128], R6 ;  /* 0x00012806ff007988 */ /* 0x0001e40008000805 */
[----:B------:R-:W-:Y:S01]  /*1320*/  FFMA R5, R7, R5, R4 ;  /* 0x0000000507057223 */ /* 0x000fe20000000004 */
[----:B--2---:R-:W-:Y:S06]  /*1330*/  @!P0 BRA `(.L_x_14) ;  /* 0x0000000000108947 */ /* 0x004fec0003800000 */
[----:B------:R-:W-:Y:S02]  /*1340*/  MOV R4, R27 ;  /* 0x0000001b00047202 */ /* 0x000fe40000000f00 */
[----:B------:R-:W-:Y:S02]  /*1350*/  MOV R5, R28 ;  /* 0x0000001c00057202 */ /* 0x000fe40000000f00 */
[----:B------:R-:W-:-:S07]  /*1360*/  MOV R8, 0x1380 ;  /* 0x0000138000087802 */ /* 0x000fce0000000f00 */
[----:B0-----:R-:W-:Y:S05]  /*1370*/  CALL.REL.NOINC `($__internal_0_$__cuda_sm3x_div_rn_noftz_f32_slowpath) ;  /* 0x0000000c007c7944 */ /* 0x001fea0003c00000 */
.L_x_14:
[----:B------:R-:W-:Y:S05]  /*1380*/  BSYNC.RECONVERGENT B1 ;  /* 0x0000000000017941 */ /* 0x000fea0003800200 */
.L_x_13:
[----:B------:R-:W1:Y:S01]  /*1390*/  LDCU UR5, c[0x0][0x3c0] ;  /* 0x00007800ff0577ac */ /* 0x000e620008000800 */
[----:B------:R-:W-:Y:S01]  /*13a0*/  FFMA R5, -R6, R6, R5 ;  /* 0x0000000606057223 */ /* 0x000fe20000000105 */
[----:B------:R-:W2:Y:S03]  /*13b0*/  S2UR UR6, SR_CgaCtaId ;  /* 0x00000000000679c3 */ /* 0x000ea60000008800 */
[----:B-1----:R-:W-:Y:S01]  /*13c0*/  FADD R5, R5, UR5 ;  /* 0x0000000505057e21 */ /* 0x002fe20008000000 */
[----:B------:R-:W-:-:S04]  /*13d0*/  UMOV UR5, 0x400 ;  /* 0x0000040000057882 */ /* 0x000fc80000000000 */
[----:B------:R-:W-:Y:S01]  /*13e0*/  FSETP.GEU.AND P0, PT, |R5|, 1.175494350822287508e-38, PT ;  /* 0x008000000500780b */ /* 0x000fe20003f0e200 */
[----:B--2---:R-:W-:-:S12]  /*13f0*/  ULEA UR5, UR6, UR5, 0x18 ;  /* 0x0000000506057291 */ /* 0x004fd8000f8ec0ff */
[----:B------:R-:W-:-:S04]  /*1400*/  @!P0 FMUL R5, R5, 16777216 ;  /* 0x4b80000005058820 */ /* 0x000fc80000400000 */
[----:B------:R-:W1:Y:S02]  /*1410*/  MUFU.RSQ R4, R5 ;  /* 0x0000000500047308 */ /* 0x000e640000001400 */
[----:B-1----:R-:W-:-:S05]  /*1420*/  @!P0 FMUL R4, R4, 4096 ;  /* 0x4580000004048820 */ /* 0x002fca0000400000 */
[----:B------:R4:W-:Y:S02]  /*1430*/  STS [UR5+0x12c], R4 ;  /* 0x00012c04ff007988 */ /* 0x0009e40008000805 */
.L_x_10:
[----:B------:R-:W-:Y:S05]  /*1440*/  BSYNC.RECONVERGENT B0 ;  /* 0x0000000000007941 */ /* 0x000fea0003800200 */
.L_x_9:
[----:B------:R-:W-:Y:S01]  /*1450*/  BAR.SYNC.DEFER_BLOCKING 0x0 ;  /* 0x0000000000007b1d */ /* 0x000fe20000010000 */
[----:B------:R-:W-:-:S04]  /*1460*/  ISETP.GT.U32.AND P0, PT, R0, R30, PT ;  /* 0x0000001e0000720c */ /* 0x000fc80003f04070 */
[----:B------:R-:W-:-:S13]  /*1470*/  ISETP.GT.U32.AND.EX P0, PT, R2, R3, PT, P0 ;  /* 0x000000030200720c */ /* 0x000fda0003f04100 */
[----:B------:R-:W-:Y:S05]  /*1480*/  @!P0 EXIT ;  /* 0x000000000000894d */ /* 0x000fea0003800000 */
[----:B------:R-:W-:Y:S01]  /*1490*/  LOP3.LUT R19, RZ, R30, RZ, 0x33, !PT ;  /* 0x0000001eff137212 */ /* 0x000fe200078e33ff */
[----:B------:R-:W-:Y:S01]  /*14a0*/  BSSY.RECONVERGENT B0, `(.L_x_15) ;  /* 0x0000058000007945 */ /* 0x000fe20003800200 */
[----:B------:R-:W-:Y:S02]  /*14b0*/  LOP3.LUT R5, RZ, R3, RZ, 0x33, !PT ;  /* 0x00000003ff057212 */ /* 0x000fe400078e33ff */
[----:B------:R-:W-:-:S04]  /*14c0*/  IADD3 R19, P1, PT, R19, R0, RZ ;  /* 0x0000000013137210 */ /* 0x000fc80007f3e0ff */
[----:B---34-:R-:W-:Y:S02]  /*14d0*/  LOP3.LUT R4, R19, 0xc00, RZ, 0xc0, !PT ;  /* 0x00000c0013047812 */ /* 0x018fe400078ec0ff */
[----:B------:R-:W-:Y:S02]  /*14e0*/  IADD3.X R18, PT, PT, R5, R2, RZ, P1, !PT ;  /* 0x0000000205127210 */ /* 0x000fe40000ffe4ff */
[----:B------:R-:W-:-:S04]  /*14f0*/  ISETP.NE.U32.AND P0, PT, R4, 0xc00, PT ;  /* 0x00000c000400780c */ /* 0x000fc80003f05070 */
[----:B------:R-:W-:-:S13]  /*1500*/  ISETP.NE.AND.EX P0, PT, RZ, RZ, PT, P0 ;  /* 0x000000ffff00720c */ /* 0x000fda0003f05300 */
[----:B------:R-:W-:Y:S05]  /*1510*/  @!P0 BRA `(.L_x_16) ;  /* 0x0000000400408947 */ /* 0x000fea0003800000 */
[----:B------:R-:W3:Y:S01]  /*1520*/  S2UR UR12, SR_CgaCtaId ;  /* 0x00000000000c79c3 */ /* 0x000ee20000008800 */
[----:B------:R-:W4:Y:S01]  /*1530*/  LDCU.128 UR8, c[0x0][0x3b0] ;  /* 0x00007600ff0877ac */ /* 0x000f220008000c00 */
[----:B------:R-:W-:Y:S01]  /*1540*/  SHF.R.U64 R28, R19, 0xa, R18 ;  /* 0x0000000a131c7819 */ /* 0x000fe20000001212 */
[----:B------:R-:W-:Y:S01]  /*1550*/  BSSY.RECONVERGENT B1, `(.L_x_17) ;  /* 0x0000047000017945 */ /* 0x000fe20003800200 */
[----:B0-----:R-:W-:Y:S01]  /*1560*/  SHF.L.U32 R9, R30, 0x4, RZ ;  /* 0x000000041e097819 */ /* 0x001fe200000006ff */
[----:B------:R-:W-:Y:S01]  /*1570*/  UMOV UR5, 0x400 ;  /* 0x0000040000057882 */ /* 0x000fe20000000000 */
[----:B------:R-:W0:Y:S01]  /*1580*/  LDCU.128 UR16, c[0x0][0x380] ;  /* 0x00007000ff1077ac */ /* 0x000e220008000c00 */
[----:B------:R-:W-:Y:S01]  /*1590*/  IADD3 R28, PT, PT, R28, 0x1, RZ ;  /* 0x000000011c1c7810 */ /* 0x000fe20007ffe0ff */
[----:B------:R-:W5:Y:S01]  /*15a0*/  LDC.64 R4, c[0x0][0x3a8] ;  /* 0x0000ea00ff047b82 */ /* 0x000f620000000a00 */
[----:B------:R-:W-:Y:S02]  /*15b0*/  SHF.L.U64.HI R24, R30, 0x4, R3 ;  /* 0x000000041e187819 */ /* 0x000fe40000010203 */
[----:B------:R-:W-:-:S04]  /*15c0*/  LOP3.LUT R28, R28, 0x3, RZ, 0xc0, !PT ;  /* 0x000000031c1c7812 */ /* 0x000fc800078ec0ff */
[----:B------:R-:W-:Y:S01]  /*15d0*/  IADD3 R28, P3, PT, RZ, -R28, RZ ;  /* 0x8000001cff1c7210 */ /* 0x000fe20007f7e0ff */
[----:B----4-:R-:W-:-:S03]  /*15e0*/  UIMAD UR11, UR11, UR8, URZ ;  /* 0x000000080b0b72a4 */ /* 0x010fc6000f8e02ff */
[----:B------:R-:W-:Y:S01]  /*15f0*/  IADD3.X R21, PT, PT, RZ, -0x1, RZ, P3, !PT ;  /* 0xffffffffff157810 */ /* 0x000fe20001ffe4ff */
[----:B------:R-:W-:Y:S02]  /*1600*/  UIMAD.WIDE.U32 UR6, UR10, UR8, URZ ;  /* 0x000000080a0672a5 */ /* 0x000fe4000f8e00ff */
[----:B------:R-:W-:Y:S01]  /*1610*/  UIMAD UR9, UR9, UR10, UR11 ;  /* 0x0000000a090972a4 */ /* 0x000fe2000f8e020b */
[----:B0-----:R-:W-:Y:S01]  /*1620*/  IADD3 R3, P2, PT, R9, UR18, RZ ;  /* 0x0000001209037c10 */ /* 0x001fe2000ff5e0ff */
[----:B---3--:R-:W-:Y:S02]  /*1630*/  ULEA UR5, UR12, UR5, 0x18 ;  /* 0x000000050c057291 */ /* 0x008fe4000f8ec0ff */
[----:B------:R-:W-:-:S06]  /*1640*/  UIADD3 UR9, UPT, UPT, UR7, UR9, URZ ;  /* 0x0000000907097290 */ /* 0x000fcc000fffe0ff */
[C---:B-----5:R-:W-:Y:S01]  /*1650*/  IMAD R6, R4.reuse, UR9, RZ ;  /* 0x0000000904067c24 */ /* 0x060fe2000f8e02ff */
[----:B------:R-:W0:Y:S03]  /*1660*/  LDS.64 R16, [UR5+0x128] ;  /* 0x00012805ff107984 */ /* 0x000e260008000a00 */
[----:B------:R-:W-:Y:S01]  /*1670*/  IMAD R7, R5, UR6, R6 ;  /* 0x0000000605077c24 */ /* 0x000fe2000f8e0206 */
[----:B------:R-:W3:Y:S01]  /*1680*/  LDCU.128 UR8, c[0x0][0x390] ;  /* 0x00007200ff0877ac */ /* 0x000ee20008000c00 */
[----:B------:R-:W-:-:S05]  /*1690*/  IMAD.WIDE.U32 R4, R4, UR6, RZ ;  /* 0x0000000604047c25 */ /* 0x000fca000f8e00ff */
[----:B------:R-:W-:Y:S01]  /*16a0*/  IADD3 R7, PT, PT, R5, R7, RZ ;  /* 0x0000000705077210 */ /* 0x000fe20007ffe0ff */
[----:B------:R-:W-:-:S04]  /*16b0*/  IMAD.WIDE.U32 R4, R4, UR4, RZ ;  /* 0x0000000404047c25 */ /* 0x000fc8000f8e00ff */
[----:B------:R-:W-:Y:S01]  /*16c0*/  IMAD R7, R7, UR4, RZ ;  /* 0x0000000407077c24 */ /* 0x000fe2000f8e02ff */
[----:B------:R-:W-:-:S04]  /*16d0*/  LEA R20, P0, R4, R9, 0x2 ;  /* 0x0000000904147211 */ /* 0x000fc800078010ff */
[----:B------:R-:W-:Y:S02]  /*16e0*/  IADD3 R7, PT, PT, R5, R7, RZ ;  /* 0x0000000705077210 */ /* 0x000fe40007ffe0ff */
[----:B---3--:R-:W-:Y:S02]  /*16f0*/  IADD3 R26, P1, PT, R9, UR8, RZ ;  /* 0x00000008091a7c10 */ /* 0x008fe4000ff3e0ff */
[----:B------:R-:W-:Y:S02]  /*1700*/  LEA.HI.X R7, R4, R24, R7, 0x2, P0 ;  /* 0x0000001804077211 */ /* 0x000fe400000f1407 */
[C---:B------:R-:W-:Y:S02]  /*1710*/  IADD3 R22, P0, PT, R20.reuse, UR10, RZ ;  /* 0x0000000a14167c10 */ /* 0x040fe4000ff1e0ff */
[----:B------:R-:W-:Y:S02]  /*1720*/  IADD3 R20, P4, PT, R20, UR16, RZ ;  /* 0x0000001014147c10 */ /* 0x000fe4000ff9e0ff */
[----:B------:R-:W-:-:S02]  /*1730*/  IADD3.X R25, PT, PT, R24, UR9, RZ, P1, !PT ;  /* 0x0000000918197c10 */ /* 0x000fc40008ffe4ff */
[C---:B------:R-:W-:Y:S02]  /*1740*/  IADD3.X R23, PT, PT, R7.reuse, UR11, RZ, P0, !PT ;  /* 0x0000000b07177c10 */ /* 0x040fe400087fe4ff */
[----:B------:R-:W-:Y:S02]  /*1750*/  IADD3.X R24, PT, PT, R24, UR19, RZ, P2, !PT ;  /* 0x0000001318187c10 */ /* 0x000fe400097fe4ff */
[----:B------:R-:W-:-:S07]  /*1760*/  IADD3.X R27, PT, PT, R7, UR17, RZ, P4, !PT ;  /* 0x00000011071b7c10 */ /* 0x000fce000a7fe4ff */
.L_x_18:
[----:B---3--:R-:W-:Y:S02]  /*1770*/  MOV R4, R20 ;  /* 0x0000001400047202 */ /* 0x008fe40000000f00 */
[----:B------:R-:W-:-:S06]  /*1780*/  MOV R5, R27 ;  /* 0x0000001b00057202 */ /* 0x000fcc0000000f00 */
[----:B------:R-:W0:Y:S01]  /*1790*/  LDG.E.128.CONSTANT R4, desc[UR14][R4.64] ;  /* 0x0000000e04047981 */ /* 0x000e22000c1e9d00 */
[----:B------:R-:W-:Y:S02]  /*17a0*/  MOV R10, R3 ;  /* 0x00000003000a7202 */ /* 0x000fe40000000f00 */
[----:B--2---:R-:W-:Y:S02]  /*17b0*/  MOV R11, R24 ;  /* 0x00000018000b7202 */ /* 0x004fe40000000f00 */
[----:B-1----:R-:W-:Y:S02]  /*17c0*/  MOV R12, R26 ;  /* 0x0000001a000c7202 */ /* 0x002fe40000000f00 */
[----:B------:R-:W-:Y:S02]  /*17d0*/  MOV R13, R25 ;  /* 0x00000019000d7202 */ /* 0x000fe40000000f00 */
[----:B------:R-:W2:Y:S04]  /*17e0*/  LDG.E.128.CONSTANT R8, desc[UR14][R10.64] ;  /* 0x0000000e0a087981 */ /* 0x000ea8000c1e9d00 */
[----:B------:R-:W2:Y:S01]  /*17f0*/  LDG.E.128.CONSTANT R12, desc[UR14][R12.64] ;  /* 0x0000000e0c0c7981 */ /* 0x000ea2000c1e9d00 */
[----:B------:R-:W-:-:S02]  /*1800*/  IADD3 R28, P0, PT, R28, 0x1, RZ ;  /* 0x000000011c1c7810 */ /* 0x000fc40007f1e0ff */
[----:B------:R-:W-:Y:S02]  /*1810*/  IADD3 R26, P2, PT, R26, 0x4000, RZ ;  /* 0x000040001a1a7810 */ /* 0x000fe40007f5e0ff */
[----:B------:R-:W-:Y:S02]  /*1820*/  IADD3.X R21, PT, PT, RZ, R21, RZ, P0, !PT ;  /* 0x00000015ff157210 */ /* 0x000fe400007fe4ff */
[----:B------:R-:W-:Y:S02]  /*1830*/  ISETP.NE.U32.AND P0, PT, R28, RZ, PT ;  /* 0x000000ff1c00720c */ /* 0x000fe40003f05070 */
[----:B------:R-:W-:Y:S02]  /*1840*/  IADD3 R3, P3, PT, R3, 0x4000, RZ ;  /* 0x0000400003037810 */ /* 0x000fe40007f7e0ff */
[----:B------:R-:W-:Y:S02]  /*1850*/  ISETP.NE.AND.EX P0, PT, R21, RZ, PT, P0 ;  /* 0x000000ff1500720c */ /* 0x000fe40003f05300 */
[----:B------:R-:W-:-:S02]  /*1860*/  IADD3 R20, P4, PT, R20, 0x4000, RZ ;  /* 0x0000400014147810 */ /* 0x000fc40007f9e0ff */
[----:B------:R-:W-:Y:S02]  /*1870*/  IADD3.X R25, PT, PT, RZ, R25, RZ, P2, !PT ;  /* 0x00000019ff197210 */ /* 0x000fe400017fe4ff */
[----:B------:R-:W-:Y:S02]  /*1880*/  IADD3.X R24, PT, PT, RZ, R24, RZ, P3, !PT ;  /* 0x00000018ff187210 */ /* 0x000fe40001ffe4ff */
[----:B------:R-:W-:Y:S01]  /*1890*/  IADD3.X R27, PT, PT, RZ, R27, RZ, P4, !PT ;  /* 0x0000001bff1b7210 */ /* 0x000fe200027fe4ff */
[--C-:B0-----:R-:W-:Y:S01]  /*18a0*/  FADD R30, R4, -R16.reuse ;  /* 0x80000010041e7221 */ /* 0x101fe20000000000 */
[--C-:B------:R-:W-:Y:S01]  /*18b0*/  FADD R6, R6, -R16.reuse ;  /* 0x8000001006067221 */ /* 0x100fe20000000000 */
[--C-:B------:R-:W-:Y:S02]  /*18c0*/  FADD R4, R7, -R16.reuse ;  /* 0x8000001007047221 */ /* 0x100fe40000000000 */
[-C--:B------:R-:W-:Y:S01]  /*18d0*/  FMUL R29, R30, R17.reuse ;  /* 0x000000111e1d7220 */ /* 0x080fe20000400000 */
[----:B------:R-:W-:Y:S01]  /*18e0*/  FADD R30, R5, -R16 ;  /* 0x80000010051e7221 */ /* 0x000fe20000000000 */
[-C--:B------:R-:W-:Y:S01]  /*18f0*/  FMUL R5, R6, R17.reuse ;  /* 0x0000001106057220 */ /* 0x080fe20000400000 */
[----:B------:R-:W-:-:S02]  /*1900*/  FMUL R4, R4, R17 ;  /* 0x0000001104047220 */ /* 0x000fc40000400000 */
[----:B------:R-:W-:Y:S01]  /*1910*/  FMUL R30, R30, R17 ;  /* 0x000000111e1e7220 */ /* 0x000fe20000400000 */
[----:B--2---:R-:W-:Y:S01]  /*1920*/  FFMA R10, R10, R5, R14 ;  /* 0x000000050a0a7223 */ /* 0x004fe2000000000e */
[----:B------:R-:W-:Y:S01]  /*1930*/  FFMA R11, R11, R4, R15 ;  /* 0x000000040b0b7223 */ /* 0x000fe2000000000f */
[----:B------:R-:W-:Y:S01]  /*1940*/  FFMA R8, R8, R29, R12 ;  /* 0x0000001d08087223 */ /* 0x000fe2000000000c */
[----:B------:R-:W-:Y:S01]  /*1950*/  FFMA R9, R9, R30, R13 ;  /* 0x0000001e09097223 */ /* 0x000fe2000000000d */
[----:B------:R-:W-:Y:S02]  /*1960*/  MOV R4, R22 ;  /* 0x0000001600047202 */ /* 0x000fe40000000f00 */
[----:B------:R-:W-:Y:S02]  /*1970*/  MOV R5, R23 ;  /* 0x0000001700057202 */ /* 0x000fe40000000f00 */
[----:B------:R-:W-:-:S03]  /*1980*/  IADD3 R22, P1, PT, R22, 0x4000, RZ ;  /* 0x0000400016167810 */ /* 0x000fc60007f3e0ff */
[----:B------:R3:W-:Y:S01]  /*1990*/  STG.E.128 desc[UR14][R4.64], R8 ;  /* 0x0000000804007986 */ /* 0x0007e2000c101d0e */
[----:B------:R-:W-:Y:S01]  /*19a0*/  IADD3.X R23, PT, PT, RZ, R23, RZ, P1, !PT ;  /* 0x00000017ff177210 */ /* 0x000fe20000ffe4ff */
[----:B------:R-:W-:Y:S08]  /*19b0*/  @P0 BRA `(.L_x_18) ;  /* 0xfffffffc006c0947 */ /* 0x000ff0000383ffff */
[----:B------:R-:W-:Y:S05]  /*19c0*/  BSYNC.RECONVERGENT B1 ;  /* 0x0000000000017941 */ /* 0x000fea0003800200 */
.L_x_17:
[----:B------:R-:W0:Y:S01]  /*19d0*/  S2R R30, SR_TID.X ;  /* 0x00000000001e7919 */ /* 0x000e220000002100 */
[----:B------:R-:W-:-:S04]  /*19e0*/  LOP3.LUT R3, R19, 0xc00, RZ, 0xc0, !PT ;  /* 0x00000c0013037812 */ /* 0x000fc800078ec0ff */
[----:B---3--:R-:W-:Y:S01]  /*19f0*/  IADD3 R5, PT, PT, R3, 0x400, RZ ;  /* 0x0000040003057810 */ /* 0x008fe20007ffe0ff */
[----:B------:R-:W-:-:S03]  /*1a00*/  HFMA2 R3, -RZ, RZ, 0, 0 ;  /* 0x00000000ff037431 */ /* 0x000fc600000001ff */
[----:B0-----:R-:W-:-:S07]  /*1a10*/  LOP3.LUT R30, R30, 0xc00, R5, 0xf8, !PT ;  /* 0x00000c001e1e7812 */ /* 0x001fce00078ef805 */
.L_x_16:
[----:B------:R-:W-:Y:S05]  /*1a20*/  BSYNC.RECONVERGENT B0 ;  /* 0x0000000000007941 */ /* 0x000fea0003800200 */
.L_x_15:
[----:B------:R-:W-:-:S04]  /*1a30*/  ISETP.GE.U32.AND P0, PT, R19, 0xc00, PT ;  /* 0x00000c001300780c */ /* 0x000fc80003f06070 */
[----:B------:R-:W-:-:S13]  /*1a40*/  ISETP.GE.U32.AND.EX P0, PT, R18, RZ, PT, P0 ;  /* 0x000000ff1200720c */ /* 0x000fda0003f06100 */
[----:B------:R-:W-:Y:S05]  /*1a50*/  @!P0 EXIT ;  /* 0x000000000000894d */ /* 0x000fea0003800000 */
[----:B------:R-:W3:Y:S01]  /*1a60*/  S2UR UR6, SR_CgaCtaId ;  /* 0x00000000000679c3 */ /* 0x000ee20000008800 */
[----:B------:R-:W4:Y:S01]  /*1a70*/  LDCU.64 UR8, c[0x0][0x3a8] ;  /* 0x00007500ff0877ac */ /* 0x000f220008000a00 */
[C---:B------:R-:W-:Y:S02]  /*1a80*/  SHF.L.U64.HI R31, R30.reuse, 0x4, R3 ;  /* 0x000000041e1f7819 */ /* 0x040fe40000010203 */
[----:B------:R-:W-:Y:S01]  /*1a90*/  SHF.L.U32 R32, R30, 0x4, RZ ;  /* 0x000000041e207819 */ /* 0x000fe200000006ff */
[----:B------:R-:W4:Y:S01]  /*1aa0*/  LDCU.128 UR16, c[0x0][0x3b0] ;  /* 0x00007600ff1077ac */ /* 0x000f220008000c00 */
[----:B------:R-:W-:Y:S01]  /*1ab0*/  UMOV UR5, 0x400 ;  /* 0x0000040000057882 */ /* 0x000fe20000000000 */
[----:B------:R-:W5:Y:S01]  /*1ac0*/  LDCU.64 UR10, c[0x0][0x398] ;  /* 0x00007300ff0a77ac */ /* 0x000f620008000a00 */
[----:B------:R-:W0:Y:S01]  /*1ad0*/  LDCU.64 UR12, c[0x0][0x380] ;  /* 0x00007000ff0c77ac */ /* 0x000e220008000a00 */
[----:B----4-:R-:W-:Y:S02]  /*1ae0*/  UIMAD UR17, UR17, UR8, URZ ;  /* 0x00000008111172a4 */ /* 0x010fe4000f8e02ff */
[----:B---3--:R-:W-:-:S02]  /*1af0*/  ULEA UR5, UR6, UR5, 0x18 ;  /* 0x0000000506057291 */ /* 0x008fc4000f8ec0ff */
[----:B------:R-:W-:Y:S02]  /*1b00*/  UIMAD.WIDE.U32 UR6, UR16, UR8, URZ ;  /* 0x00000008100672a5 */ /* 0x000fe4000f8e00ff */
[----:B------:R-:W-:-:S04]  /*1b10*/  UIMAD UR9, UR16, UR9, UR17 ;  /* 0x00000009100972a4 */ /* 0x000fc8000f8e0211 */
[----:B------:R-:W-:Y:S01]  /*1b20*/  UIADD3 UR9, UPT, UPT, UR7, UR9, URZ ;  /* 0x0000000907097290 */ /* 0x000fe2000fffe0ff */
[----:B------:R-:W3:Y:S01]  /*1b30*/  LDS.64 R28, [UR5+0x128] ;  /* 0x00012805ff1c7984 */ /* 0x000ee20008000a00 */
[----:B------:R-:W4:Y:S02]  /*1b40*/  LDCU.64 UR16, c[0x0][0x390] ;  /* 0x00007200ff1077ac */ /* 0x000f240008000a00 */
[----:B------:R-:W-:Y:S02]  /*1b50*/  UIMAD UR5, UR9, UR18, URZ ;  /* 0x00000012090572a4 */ /* 0x000fe4000f8e02ff */
[----:B------:R-:W-:Y:S02]  /*1b60*/  UIMAD.WIDE.U32 UR8, UR6, UR18, URZ ;  /* 0x00000012060872a5 */ /* 0x000fe4000f8e00ff */
[----:B------:R-:W-:Y:S02]  /*1b70*/  UIMAD UR5, UR6, UR19, UR5 ;  /* 0x00000013060572a4 */ /* 0x000fe4000f8e0205 */
[----:B------:R-:W-:-:S02]  /*1b80*/  UIMAD.WIDE.U32 UR6, UR8, UR4, URZ ;  /* 0x00000004080672a5 */ /* 0x000fc4000f8e00ff */
[----:B------:R-:W-:-:S04]  /*1b90*/  UIADD3 UR5, UPT, UPT, UR9, UR5, URZ ;  /* 0x0000000509057290 */ /* 0x000fc8000fffe0ff */
[----:B------:R-:W-:Y:S02]  /*1ba0*/  UIMAD UR5, UR5, UR4, URZ ;  /* 0x00000004050572a4 */ /* 0x000fe4000f8e02ff */
[----:B------:R-:W-:Y:S02]  /*1bb0*/  USHF.L.U32 UR4, UR6, 0x2, URZ ;  /* 0x0000000206047899 */ /* 0x000fe400080006ff */
[----:B------:R-:W-:Y:S02]  /*1bc0*/  UIADD3 UR5, UPT, UPT, UR7, UR5, URZ ;  /* 0x0000000507057290 */ /* 0x000fe4000fffe0ff */
[----:B-----5:R-:W-:Y:S02]  /*1bd0*/  UIADD3 UR7, UP0, UPT, UR4, UR10, URZ ;  /* 0x0000000a04077290 */ /* 0x020fe4000ff1e0ff */
[----:B------:R-:W-:Y:S02]  /*1be0*/  USHF.L.U64.HI UR5, UR6, 0x2, UR5 ;  /* 0x0000000206057899 */ /* 0x000fe40008010205 */
[----:B0-----:R-:W-:-:S02]  /*1bf0*/  UIADD3 UR4, UP1, UPT, UR4, UR12, URZ ;  /* 0x0000000c04047290 */ /* 0x001fc4000ff3e0ff */
[----:B------:R-:W-:Y:S01]  /*1c00*/  UIADD3.X UR6, UPT, UPT, UR5, UR11, URZ, UP0, !UPT ;  /* 0x0000000b05067290 */ /* 0x000fe200087fe4ff */
[----:B------:R-:W0:Y:S01]  /*1c10*/  LDCU.64 UR8, c[0x0][0x388] ;  /* 0x00007100ff0877ac */ /* 0x000e220008000a00 */
[----:B----4-:R-:W-:-:S12]  /*1c20*/  UIADD3.X UR5, UPT, UPT, UR5, UR13, URZ, UP1, !UPT ;  /* 0x0000000d05057290 */ /* 0x010fd80008ffe4ff */
.L_x_19:
[C---:B------:R-:W-:Y:S02]  /*1c30*/  IADD3 R4, P0, PT, R32.reuse, UR4, RZ ;  /* 0x0000000420047c10 */ /* 0x040fe4000ff1e0ff */
[C---:B0-----:R-:W-:Y:S02]  /*1c40*/  IADD3 R34, P1, PT, R32.reuse, UR8, RZ ;  /* 0x0000000820227c10 */ /* 0x041fe4000ff3e0ff */
[C---:B------:R-:W-:Y:S02]  /*1c50*/  IADD3.X R5, PT, PT, R31.reuse, UR5, RZ, P0, !PT ;  /* 0x000000051f057c10 */ /* 0x040fe400087fe4ff */
[----:B------:R-:W-:Y:S02]  /*1c60*/  IADD3 R24, P0, PT, R32, UR16, RZ ;  /* 0x0000001020187c10 */ /* 0x000fe4000ff1e0ff */
[C---:B------:R-:W-:Y:S02]  /*1c70*/  IADD3.X R35, PT, PT, R31.reuse, UR9, RZ, P1, !PT ;  /* 0x000000091f237c10 */ /* 0x040fe40008ffe4ff */
[----:B------:R-:W3:Y:S01]  /*1c80*/  LDG.E.128.CONSTANT R4, desc[UR14][R4.64] ;  /* 0x0000000e04047981 */ /* 0x000ee2000c1e9d00 */
[----:B------:R-:W-:-:S03]  /*1c90*/  IADD3.X R25, PT, PT, R31, UR17, RZ, P0, !PT ;  /* 0x000000111f197c10 */ /* 0x000fc600087fe4ff */
[----:B--2---:R-:W2:Y:S04]  /*1ca0*/  LDG.E.128.CONSTANT R8, desc[UR14][R34.64] ;  /* 0x0000000e22087981 */ /* 0x004ea8000c1e9d00 */
[----:B-1----:R-:W2:Y:S01]  /*1cb0*/  LDG.E.128.CONSTANT R12, desc[UR14][R24.64] ;  /* 0x0000000e180c7981 */ /* 0x002ea2000c1e9d00 */
[C---:B------:R-:W-:Y:S02]  /*1cc0*/  IADD3 R26, P1, PT, R32.reuse, UR4, RZ ;  /* 0x00000004201a7c10 */ /* 0x040fe4000ff3e0ff */
[----:B------:R-:W-:Y:S02]  /*1cd0*/  IADD3 R22, P0, PT, R32, UR7, RZ ;  /* 0x0000000720167c10 */ /* 0x000fe4000ff1e0ff */
[C---:B------:R-:W-:Y:S02]  /*1ce0*/  IADD3.X R27, PT, PT, R31.reuse, UR5, RZ, P1, !PT ;  /* 0x000000051f1b7c10 */ /* 0x040fe40008ffe4ff */
[----:B------:R-:W-:Y:S01]  /*1cf0*/  IADD3.X R23, PT, PT, R31, UR6, RZ, P0, !PT ;  /* 0x000000061f177c10 */ /* 0x000fe200087fe4ff */
[--C-:B---3--:R-:W-:Y:S01]  /*1d00*/  FADD R16, R4, -R28.reuse ;  /* 0x8000001c04107221 */ /* 0x108fe20000000000 */
[--C-:B------:R-:W-:Y:S01]  /*1d10*/  FADD R18, R5, -R28.reuse ;  /* 0x8000001c05127221 */ /* 0x100fe20000000000 */
[--C-:B------:R-:W-:Y:S01]  /*1d20*/  FADD R6, R6, -R28.reuse ;  /* 0x8000001c06067221 */ /* 0x100fe20000000000 */
[----:B------:R-:W-:Y:S01]  /*1d30*/  FADD R20, R7, -R28 ;  /* 0x8000001c07147221 */ /* 0x000fe20000000000 */
[-C--:B------:R-:W-:Y:S01]  /*1d40*/  FMUL R17, R16, R29.reuse ;  /* 0x0000001d10117220 */ /* 0x080fe20000400000 */
[-C--:B------:R-:W-:Y:S01]  /*1d50*/  FMUL R18, R18, R29.reuse ;  /* 0x0000001d12127220 */ /* 0x080fe20000400000 */
[-C--:B------:R-:W-:Y:S01]  /*1d60*/  FMUL R5, R6, R29.reuse ;  /* 0x0000001d06057220 */ /* 0x080fe20000400000 */
[----:B------:R-:W-:Y:S01]  /*1d70*/  FMUL R20, R20, R29 ;  /* 0x0000001d14147220 */ /* 0x000fe20000400000 */
[----:B--2---:R-:W-:Y:S01]  /*1d80*/  FFMA R16, R8, R17, R12 ;  /* 0x0000001108107223 */ /* 0x004fe2000000000c */
[----:B------:R-:W-:Y:S01]  /*1d90*/  FFMA R17, R9, R18, R13 ;  /* 0x0000001209117223 */ /* 0x000fe2000000000d */
[----:B------:R-:W-:Y:S01]  /*1da0*/  FFMA R18, R10, R5, R14 ;  /* 0x000000050a127223 */ /* 0x000fe2000000000e */
[----:B------:R-:W-:Y:S01]  /*1db0*/  FFMA R19, R11, R20, R15 ;  /* 0x000000140b137223 */ /* 0x000fe2000000000f */
[----:B------:R-:W2:Y:S04]  /*1dc0*/  LDG.E.128.CONSTANT R4, desc[UR14][R26.64+0x4000] ;  /* 0x0040000e1a047981 */ /* 0x000ea8000c1e9d00 */
[----:B------:R-:W3:Y:S04]  /*1dd0*/  LDG.E.128.CONSTANT R8, desc[UR14][R34.64+0x4000] ;  /* 0x0040000e22087981 */ /* 0x000ee8000c1e9d00 */
[----:B------:R-:W3:Y:S04]  /*1de0*/  LDG.E.128.CONSTANT R12, desc[UR14][R24.64+0x4000] ;  /* 0x0040000e180c7981 */ /* 0x000ee8000c1e9d00 */
[----:B------:R0:W-:Y:S01]  /*1df0*/  STG.E.128 desc[UR14][R22.64], R16 ;  /* 0x0000001016007986 */ /* 0x0001e2000c101d0e */
[C---:B--2---:R-:W-:Y:S01]  /*1e00*/  FADD R4, -R28.reuse, R4 ;  /* 0x000000041c047221 */ /* 0x044fe20000000100 */
[----:B------:R-:W-:-:S03]  /*1e10*/  FADD R6, -R28, R6 ;  /* 0x000000061c067221 */ /* 0x000fc60000000100 */
[-C--:B------:R-:W-:Y:S01]  /*1e20*/  FMUL R21, R4, R29.reuse ;  /* 0x0000001d04157220 */ /* 0x080fe20000400000 */
[----:B------:R-:W-:Y:S01]  /*1e30*/  FADD R4, -R28, R5 ;  /* 0x000000051c047221 */ /* 0x000fe20000000100 */
[----:B------:R-:W-:-:S03]  /*1e40*/  FMUL R5, R6, R29 ;  /* 0x0000001d06057220 */ /* 0x000fc60000400000 */
[----:B------:R-:W-:Y:S01]  /*1e50*/  FMUL R4, R4, R29 ;  /* 0x0000001d04047220 */ /* 0x000fe20000400000 */
[----:B---3--:R-:W-:Y:S01]  /*1e60*/  FFMA R20, R8, R21, R12 ;  /* 0x0000001508147223 */ /* 0x008fe2000000000c */
[----:B------:R-:W-:Y:S01]  /*1e70*/  FADD R8, -R28, R7 ;  /* 0x000000071c087221 */ /* 0x000fe20000000100 */
[----:B0-----:R-:W-:Y:S01]  /*1e80*/  FFMA R22, R10, R5, R14 ;  /* 0x000000050a167223 */ /* 0x001fe2000000000e */
[----:B------:R-:W-:Y:S02]  /*1e90*/  FFMA R21, R9, R4, R13 ;  /* 0x0000000409157223 */ /* 0x000fe4000000000d */
[----:B------:R-:W2:Y:S01]  /*1ea0*/  LDG.E.128.CONSTANT R4, desc[UR14][R26.64+0x8000] ;  /* 0x0080000e1a047981 */ /* 0x000ea2000c1e9d00 */
[----:B------:R-:W-:-:S04]  /*1eb0*/  FMUL R8, R8, R29 ;  /* 0x0000001d08087220 */ /* 0x000fc80000400000 */
[----:B------:R-:W-:Y:S02]  /*1ec0*/  FFMA R23, R11, R8, R15 ;  /* 0x000000080b177223 */ /* 0x000fe4000000000f */
[----:B------:R-:W3:Y:S04]  /*1ed0*/  LDG.E.128.CONSTANT R8, desc[UR14][R34.64+0x8000] ;  /* 0x0080000e22087981 */ /* 0x000ee8000c1e9d00 */
[----:B------:R-:W3:Y:S01]  /*1ee0*/  LDG.E.128.CONSTANT R12, desc[UR14][R24.64+0x8000] ;  /* 0x0080000e180c7981 */ /* 0x000ee2000c1e9d00 */
[----:B------:R-:W-:-:S04]  /*1ef0*/  IADD3 R36, P0, PT, R32, UR7, RZ ;  /* 0x0000000720247c10 */ /* 0x000fc8000ff1e0ff */
[----:B------:R-:W-:-:S05]  /*1f00*/  IADD3.X R37, PT, PT, R31, UR6, RZ, P0, !PT ;  /* 0x000000061f257c10 */ /* 0x000fca00087fe4ff */
[----:B------:R0:W-:Y:S04]  /*1f10*/  STG.E.128 desc[UR14][R36.64+0x4000], R20 ;  /* 0x0040001424007986 */ /* 0x0001e8000c101d0e */
[----:B0-----:R-:W4:Y:S01]  /*1f20*/  LDG.E.128.CONSTANT R20, desc[UR14][R34.64+0xc000] ;  /* 0x00c0000e22147981 */ /* 0x001f22000c1e9d00 */
[----:B--2---:R-:W-:-:S04]  /*1f30*/  FADD R4, -R28, R4 ;  /* 0x000000041c047221 */ /* 0x004fc80000000100 */
[----:B------:R-:W-:-:S04]  /*1f40*/  FMUL R17, R4, R29 ;  /* 0x0000001d04117220 */ /* 0x000fc80000400000 */
[----:B---3--:R-:W-:Y:S02]  /*1f50*/  FFMA R8, R8, R17, R12 ;  /* 0x0000001108087223 */ /* 0x008fe4000000000c */
[----:B------:R-:W2:Y:S04]  /*1f60*/  LDG.E.128.CONSTANT R16, desc[UR14][R26.64+0xc000] ;  /* 0x00c0000e1a107981 */ /* 0x000ea8000c1e9d00 */
[----:B------:R-:W4:Y:S01]  /*1f70*/  LDG.E.128.CONSTANT R24, desc[UR14][R24.64+0xc000] ;  /* 0x00c0000e18187981 */ /* 0x000f22000c1e9d00 */
[----:B------:R-:W-:-:S04]  /*1f80*/  FADD R4, -R28, R5 ;  /* 0x000000051c047221 */ /* 0x000fc80000000100 */
[----:B------:R-:W-:Y:S01]  /*1f90*/  FMUL R4, R4, R29 ;  /* 0x0000001d04047220 */ /* 0x000fe20000400000 */
[----:B------:R-:W-:-:S03]  /*1fa0*/  FADD R6, -R28, R6 ;  /* 0x000000061c067221 */ /* 0x000fc60000000100 */
[----:B------:R-:W-:Y:S01]  /*1fb0*/  FFMA R9, R9, R4, R13 ;  /* 0x0000000409097223 */ /* 0x000fe2000000000d */
[----:B------:R-:W-:Y:S01]  /*1fc0*/  FADD R4, -R28, R7 ;  /* 0x000000071c047221 */ /* 0x000fe20000000100 */
[----:B------:R-:W-:-:S03]  /*1fd0*/  FMUL R5, R6, R29 ;  /* 0x0000001d06057220 */ /* 0x000fc60000400000 */
[----:B------:R-:W-:Y:S01]  /*1fe0*/  FMUL R4, R4, R29 ;  /* 0x0000001d04047220 */ /* 0x000fe20000400000 */
[----:B------:R-:W-:-:S03]  /*1ff0*/  FFMA R10, R10, R5, R14 ;  /* 0x000000050a0a7223 */ /* 0x000fc6000000000e */
[----:B------:R-:W-:Y:S01]  /*2000*/  FFMA R11, R11, R4, R15 ;  /* 0x000000040b0b7223 */ /* 0x000fe2000000000f */
[----:B------:R-:W-:-:S04]  /*2010*/  IADD3 R30, P0, PT, R30, 0x1000, RZ ;  /* 0x000010001e1e7810 */ /* 0x000fc80007f1e0ff */
[----:B------:R0:W-:Y:S01]  /*2020*/  STG.E.128 desc[UR14][R36.64+0x8000], R8 ;  /* 0x0080000824007986 */ /* 0x0001e2000c101d0e */
[----:B------:R-:W-:Y:S02]  /*2030*/  IADD3.X R3, PT, PT, RZ, R3, RZ, P0, !PT ;  /* 0x00000003ff037210 */ /* 0x000fe400007fe4ff */
[----:B------:R-:W-:-:S04]  /*2040*/  ISETP.GE.U32.AND P0, PT, R30, R0, PT ;  /* 0x000000001e00720c */ /* 0x000fc80003f06070 */
[----:B------:R-:W-:Y:S02]  /*2050*/  ISETP.GE.U32.AND.EX P0, PT, R3, R2, PT, P0 ;  /* 0x000000020300720c */ /* 0x000fe40003f06100 */
[----:B------:R-:W-:-:S04]  /*2060*/  IADD3 R32, P1, PT, R32, 0x10000, RZ ;  /* 0x0001000020207810 */ /* 0x000fc80007f3e0ff */
[----:B------:R-:W-:Y:S01]  /*2070*/  IADD3.X R31, PT, PT, RZ, R31, RZ, P1, !PT ;  /* 0x0000001fff1f7210 */ /* 0x000fe20000ffe4ff */
[C---:B--2---:R-:W-:Y:S01]  /*2080*/  FADD R16, -R28.reuse, R16 ;  /* 0x000000101c107221 */ /* 0x044fe20000000100 */
[C---:B------:R-:W-:Y:S01]  /*2090*/  FADD R4, -R28.reuse, R17 ;  /* 0x000000111c047221 */ /* 0x040fe20000000100 */
[C---:B------:R-:W-:Y:S01]  /*20a0*/  FADD R18, -R28.reuse, R18 ;  /* 0x000000121c127221 */ /* 0x040fe20000000100 */
[----:B------:R-:W-:Y:S01]  /*20b0*/  FADD R6, -R28, R19 ;  /* 0x000000131c067221 */ /* 0x000fe20000000100 */
[-C--:B------:R-:W-:Y:S01]  /*20c0*/  FMUL R5, R16, R29.reuse ;  /* 0x0000001d10057220 */ /* 0x080fe20000400000 */
[-C--:B------:R-:W-:Y:S02]  /*20d0*/  FMUL R4, R4, R29.reuse ;  /* 0x0000001d04047220 */ /* 0x080fe40000400000 */
[----:B------:R-:W-:Y:S01]  /*20e0*/  FMUL R6, R6, R29 ;  /* 0x0000001d06067220 */ /* 0x000fe20000400000 */
[----:B----4-:R-:W-:Y:S01]  /*20f0*/  FFMA R20, R20, R5, R24 ;  /* 0x0000000514147223 */ /* 0x010fe20000000018 */
[----:B------:R-:W-:Y:S01]  /*2100*/  FMUL R5, R18, R29 ;  /* 0x0000001d12057220 */ /* 0x000fe20000400000 */
[----:B------:R-:W-:Y:S01]  /*2110*/  FFMA R21, R21, R4, R25 ;  /* 0x0000000415157223 */ /* 0x000fe20000000019 */
[----:B------:R-:W-:-:S02]  /*2120*/  FFMA R23, R23, R6, R27 ;  /* 0x0000000617177223 */ /* 0x000fc4000000001b */
[----:B------:R-:W-:-:S05]  /*2130*/  FFMA R22, R22, R5, R26 ;  /* 0x0000000516167223 */ /* 0x000fca000000001a */
[----:B------:R0:W-:Y:S01]  /*2140*/  STG.E.128 desc[UR14][R36.64+0xc000], R20 ;  /* 0x00c0001424007986 */ /* 0x0001e2000c101d0e */
[----:B------:R-:W-:Y:S05]  /*2150*/  @!P0 BRA `(.L_x_19) ;  /* 0xfffffff800b48947 */ /* 0x000fea000383ffff */
[----:B------:R-:W-:Y:S05]  /*2160*/  EXIT ;  /* 0x000000000000794d */ /* 0x000fea0003800000 */
        .weak           $__internal_0_$__cuda_sm3x_div_rn_noftz_f32_slowpath
        .type           $__internal_0_$__cuda_sm3x_div_rn_noftz_f32_slowpath,@function
        .size           $__internal_0_$__cuda_sm3x_div_rn_noftz_f32_slowpath,(.L_x_32 - $__internal_0_$__cuda_sm3x_div_rn_noftz_f32_slowpath)
$__internal_0_$__cuda_sm3x_div_rn_noftz_f32_slowpath:
[----:B------:R-:W-:Y:S01]  /*2170*/  SHF.R.U32.HI R9, RZ, 0x17, R5 ;  /* 0x00000017ff097819 */ /* 0x000fe20000011605 */
[----:B------:R-:W-:Y:S01]  /*2180*/  BSSY.RECONVERGENT B2, `(.L_x_20) ;  /* 0x0000062000027945 */ /* 0x000fe20003800200 */
[----:B------:R-:W-:Y:S02]  /*2190*/  SHF.R.U32.HI R7, RZ, 0x17, R4 ;  /* 0x00000017ff077819 */ /* 0x000fe40000011604 */
[----:B------:R-:W-:Y:S02]  /*21a0*/  LOP3.LUT R14, R9, 0xff, RZ, 0xc0, !PT ;  /* 0x000000ff090e7812 */ /* 0x000fe400078ec0ff */
[----:B------:R-:W-:Y:S02]  /*21b0*/  LOP3.LUT R12, R7, 0xff, RZ, 0xc0, !PT ;  /* 0x000000ff070c7812 */ /* 0x000fe400078ec0ff */
[----:B------:R-:W-:Y:S02]  /*21c0*/  IADD3 R10, PT, PT, R14, -0x1, RZ ;  /* 0xffffffff0e0a7810 */ /* 0x000fe40007ffe0ff */
[----:B------:R-:W-:-:S02]  /*21d0*/  IADD3 R9, PT, PT, R12, -0x1, RZ ;  /* 0xffffffff0c097810 */ /* 0x000fc40007ffe0ff */
[----:B------:R-:W-:-:S04]  /*21e0*/  ISETP.GT.U32.AND P0, PT, R10, 0xfd, PT ;  /* 0x000000fd0a00780c */ /* 0x000fc80003f04070 */
[----:B------:R-:W-:-:S13]  /*21f0*/  ISETP.GT.U32.OR P0, PT, R9, 0xfd, P0 ;  /* 0x000000fd0900780c */ /* 0x000fda0000704470 */
[----:B------:R-:W-:Y:S01]  /*2200*/  @!P0 MOV R7, RZ ;  /* 0x000000ff00078202 */ /* 0x000fe20000000f00 */
[----:B------:R-:W-:Y:S06]  /*2210*/  @!P0 BRA `(.L_x_21) ;  /* 0x00000000005c8947 */ /* 0x000fec0003800000 */
[----:B------:R-:W-:Y:S02]  /*2220*/  FSETP.GTU.FTZ.AND P0, PT, |R4|, +INF , PT ;  /* 0x7f8000000400780b */ /* 0x000fe40003f1c200 */
[----:B------:R-:W-:-:S04]  /*2230*/  FSETP.GTU.FTZ.AND P1, PT, |R5|, +INF , PT ;  /* 0x7f8000000500780b */ /* 0x000fc80003f3c200 */
[----:B------:R-:W-:-:S13]  /*2240*/  PLOP3.LUT P0, PT, P0, P1, PT, 0xf8, 0x8f ;  /* 0x00000000008f781c */ /* 0x000fda0000703f70 */
[----:B------:R-:W-:Y:S05]  /*2250*/  @P0 BRA `(.L_x_22) ;  /* 0x00000004004c0947 */ /* 0x000fea0003800000 */
[----:B------:R-:W-:-:S13]  /*2260*/  LOP3.LUT P0, RZ, R5, 0x7fffffff, R4, 0xc8, !PT ;  /* 0x7fffffff05ff7812 */ /* 0x000fda000780c804 */
[----:B------:R-:W-:Y:S05]  /*2270*/  @!P0 BRA `(.L_x_23) ;  /* 0x00000004003c8947 */ /* 0x000fea0003800000 */
[C---:B------:R-:W-:Y:S02]  /*2280*/  FSETP.NEU.FTZ.AND P1, PT, |R4|.reuse, +INF , PT ;  /* 0x7f8000000400780b */ /* 0x040fe40003f3d200 */
[----:B------:R-:W-:Y:S02]  /*2290*/  FSETP.NEU.FTZ.AND P2, PT, |R5|, +INF , PT ;  /* 0x7f8000000500780b */ /* 0x000fe40003f5d200 */
[----:B------:R-:W-:-:S11]  /*22a0*/  FSETP.NEU.FTZ.AND P0, PT, |R4|, +INF , PT ;  /* 0x7f8000000400780b */ /* 0x000fd60003f1d200 */
[----:B------:R-:W-:Y:S05]  /*22b0*/  @!P2 BRA !P1, `(.L_x_23) ;  /* 0x00000004002ca947 */ /* 0x000fea0004800000 */
[----:B------:R-:W-:-:S04]  /*22c0*/  LOP3.LUT P1, RZ, R4, 0x7fffffff, RZ, 0xc0, !PT ;  /* 0x7fffffff04ff7812 */ /* 0x000fc8000782c0ff */
[----:B------:R-:W-:-:S13]  /*22d0*/  PLOP3.LUT P1, PT, P2, P1, PT, 0x2f, 0xf2 ;  /* 0x0000000000f2781c */ /* 0x000fda0001722577 */
[----:B------:R-:W-:Y:S05]  /*22e0*/  @P1 BRA `(.L_x_24) ;  /* 0x0000000400181947 */ /* 0x000fea0003800000 */
[----:B------:R-:W-:-:S04]  /*22f0*/  LOP3.LUT P1, RZ, R5, 0x7fffffff, RZ, 0xc0, !PT ;  /* 0x7fffffff05ff7812 */ /* 0x000fc8000782c0ff */
[----:B------:R-:W-:-:S13]  /*2300*/  PLOP3.LUT P0, PT, P0, P1, PT, 0x2f, 0xf2 ;  /* 0x0000000000f2781c */ /* 0x000fda0000702577 */
[----:B------:R-:W-:Y:S05]  /*2310*/  @P0 BRA `(.L_x_25) ;  /* 0x0000000400000947 */ /* 0x000fea0003800000 */
[----:B------:R-:W-:Y:S02]  /*2320*/  ISETP.GE.AND P0, PT, R9, RZ, PT ;  /* 0x000000ff0900720c */ /* 0x000fe40003f06270 */
[----:B------:R-:W-:-:S11]  /*2330*/  ISETP.GE.AND P1, PT, R10, RZ, PT ;  /* 0x000000ff0a00720c */ /* 0x000fd60003f26270 */
[----:B------:R-:W-:Y:S01]  /*2340*/  @P0 MOV R7, RZ ;  /* 0x000000ff00070202 */ /* 0x000fe20000000f00 */
[----:B------:R-:W-:Y:S01]  /*2350*/  @!P0 FFMA R4, R4, 1.84467440737095516160e+19, RZ ;  /* 0x5f80000004048823 */ /* 0x000fe200000000ff */
[----:B------:R-:W-:Y:S01]  /*2360*/  @!P0 MOV R7, 0xffffffc0 ;  /* 0xffffffc000078802 */ /* 0x000fe20000000f00 */
[----:B------:R-:W-:-:S03]  /*2370*/  @!P1 FFMA R5, R5, 1.84467440737095516160e+19, RZ ;  /* 0x5f80000005059823 */ /* 0x000fc600000000ff */
[----:B------:R-:W-:-:S07]  /*2380*/  @!P1 IADD3 R7, PT, PT, R7, 0x40, RZ ;  /* 0x0000004007079810 */ /* 0x000fce0007ffe0ff */
.L_x_21:
[----:B------:R-:W-:Y:S01]  /*2390*/  LEA R10, R14, 0xc0800000, 0x17 ;  /* 0xc08000000e0a7811 */ /* 0x000fe200078eb8ff */
[----:B------:R-:W-:Y:S03]  /*23a0*/  BSSY.RECONVERGENT B3, `(.L_x_26) ;  /* 0x0000036000037945 */ /* 0x000fe60003800200 */
[----:B------:R-:W-:Y:S02]  /*23b0*/  IADD3 R10, PT, PT, -R10, R5, RZ ;  /* 0x000000050a0a7210 */ /* 0x000fe40007ffe1ff */
[----:B------:R-:W-:Y:S02]  /*23c0*/  IADD3 R5, PT, PT, R12, -0x7f, RZ ;  /* 0xffffff810c057810 */ /* 0x000fe40007ffe0ff */
[----:B------:R0:W1:Y:S01]  /*23d0*/  MUFU.RCP R9, R10 ;  /* 0x0000000a00097308 */ /* 0x0000620000001000 */
[----:B------:R-:W-:Y:S02]  /*23e0*/  FADD.FTZ R11, -R10, -RZ ;  /* 0x800000ff0a0b7221 */ /* 0x000fe40000010100 */
[C---:B------:R-:W-:Y:S01]  /*23f0*/  IMAD R4, R5.reuse, -0x800000, R4 ;  /* 0xff80000005047824 */ /* 0x040fe200078e0204 */
[----:B0-----:R-:W-:-:S04]  /*2400*/  IADD3 R10, PT, PT, R5, 0x7f, -R14 ;  /* 0x0000007f050a7810 */ /* 0x001fc80007ffe80e */
[----:B------:R-:W-:Y:S01]  /*2410*/  IADD3 R10, PT, PT, R10, R7, RZ ;  /* 0x000000070a0a7210 */ /* 0x000fe20007ffe0ff */
[----:B-1----:R-:W-:-:S04]  /*2420*/  FFMA R12, R9, R11, 1 ;  /* 0x3f800000090c7423 */ /* 0x002fc8000000000b */
[----:B------:R-:W-:-:S04]  /*2430*/  FFMA R16, R9, R12, R9 ;  /* 0x0000000c09107223 */ /* 0x000fc80000000009 */
[----:B------:R-:W-:-:S04]  /*2440*/  FFMA R9, R4, R16, RZ ;  /* 0x0000001004097223 */ /* 0x000fc800000000ff */
[----:B------:R-:W-:-:S04]  /*2450*/  FFMA R12, R11, R9, R4 ;  /* 0x000000090b0c7223 */ /* 0x000fc80000000004 */
[----:B------:R-:W-:-:S04]  /*2460*/  FFMA R13, R16, R12, R9 ;  /* 0x0000000c100d7223 */ /* 0x000fc80000000009 */
[----:B------:R-:W-:-:S04]  /*2470*/  FFMA R12, R11, R13, R4 ;  /* 0x0000000d0b0c7223 */ /* 0x000fc80000000004 */
[----:B------:R-:W-:-:S05]  /*2480*/  FFMA R9, R16, R12, R13 ;  /* 0x0000000c10097223 */ /* 0x000fca000000000d */
[----:B------:R-:W-:-:S04]  /*2490*/  SHF.R.U32.HI R4, RZ, 0x17, R9 ;  /* 0x00000017ff047819 */ /* 0x000fc80000011609 */
[----:B------:R-:W-:-:S04]  /*24a0*/  LOP3.LUT R4, R4, 0xff, RZ, 0xc0, !PT ;  /* 0x000000ff04047812 */ /* 0x000fc800078ec0ff */
[----:B------:R-:W-:-:S04]  /*24b0*/  IADD3 R11, PT, PT, R4, R10, RZ ;  /* 0x0000000a040b7210 */ /* 0x000fc80007ffe0ff */
[----:B------:R-:W-:-:S04]  /*24c0*/  IADD3 R4, PT, PT, R11, -0x1, RZ ;  /* 0xffffffff0b047810 */ /* 0x000fc80007ffe0ff */
[----:B------:R-:W-:-:S13]  /*24d0*/  ISETP.GE.U32.AND P0, PT, R4, 0xfe, PT ;  /* 0x000000fe0400780c */ /* 0x000fda0003f06070 */
[----:B------:R-:W-:Y:S05]  /*24e0*/  @!P0 BRA `(.L_x_27) ;  /* 0x0000000000808947 */ /* 0x000fea0003800000 */
[----:B------:R-:W-:-:S13]  /*24f0*/  ISETP.GT.AND P0, PT, R11, 0xfe, PT ;  /* 0x000000fe0b00780c */ /* 0x000fda0003f04270 */
[----:B------:R-:W-:Y:S05]  /*2500*/  @P0 BRA `(.L_x_28) ;  /* 0x00000000006c0947 */ /* 0x000fea0003800000 */
[----:B------:R-:W-:-:S13]  /*2510*/  ISETP.GE.AND P0, PT, R11, 0x1, PT ;  /* 0x000000010b00780c */ /* 0x000fda0003f06270 */
[----:B------:R-:W-:Y:S05]  /*2520*/  @P0 BRA `(.L_x_29) ;  /* 0x0000000000740947 */ /* 0x000fea0003800000 */
[----:B------:R-:W-:Y:S02]  /*2530*/  ISETP.GE.AND P0, PT, R11, -0x18, PT ;  /* 0xffffffe80b00780c */ /* 0x000fe40003f06270 */
[----:B------:R-:W-:-:S11]  /*2540*/  LOP3.LUT R9, R9, 0x80000000, RZ, 0xc0, !PT ;  /* 0x8000000009097812 */ /* 0x000fd600078ec0ff */
[----:B------:R-:W-:Y:S05]  /*2550*/  @!P0 BRA `(.L_x_29) ;  /* 0x0000000000688947 */ /* 0x000fea0003800000 */
[CCC-:B------:R-:W-:Y:S01]  /*2560*/  FFMA.RZ R4, R16.reuse, R12.reuse, R13.reuse ;  /* 0x0000000c10047223 */ /* 0x1c0fe2000000c00d */
[C---:B------:R-:W-:Y:S01]  /*2570*/  IADD3 R10, PT, PT, R11.reuse, 0x20, RZ ;  /* 0x000000200b0a7810 */ /* 0x040fe20007ffe0ff */
[-CC-:B------:R-:W-:Y:S01]  /*2580*/  FFMA.RM R5, R16, R12.reuse, R13.reuse ;  /* 0x0000000c10057223 */ /* 0x180fe2000000400d */
[C---:B------:R-:W-:Y:S02]  /*2590*/  ISETP.NE.AND P2, PT, R11.reuse, RZ, PT ;  /* 0x000000ff0b00720c */ /* 0x040fe40003f45270 */
[----:B------:R-:W-:Y:S01]  /*25a0*/  LOP3.LUT R7, R4, 0x7fffff, RZ, 0xc0, !PT ;  /* 0x007fffff04077812 */ /* 0x000fe200078ec0ff */
[----:B------:R-:W-:Y:S01]  /*25b0*/  FFMA.RP R4, R16, R12, R13 ;  /* 0x0000000c10047223 */ /* 0x000fe2000000800d */
[----:B------:R-:W-:Y:S02]  /*25c0*/  ISETP.NE.AND P1, PT, R11, RZ, PT ;  /* 0x000000ff0b00720c */ /* 0x000fe40003f25270 */
[----:B------:R-:W-:Y:S02]  /*25d0*/  LOP3.LUT R7, R7, 0x800000, RZ, 0xfc, !PT ;  /* 0x0080000007077812 */ /* 0x000fe400078efcff */
[----:B------:R-:W-:-:S02]  /*25e0*/  IADD3 R11, PT, PT, -R11, RZ, RZ ;  /* 0x000000ff0b0b7210 */ /* 0x000fc40007ffe1ff */
[----:B------:R-:W-:Y:S02]  /*25f0*/  SHF.L.U32 R10, R7, R10, RZ ;  /* 0x0000000a070a7219 */ /* 0x000fe400000006ff */
[----:B------:R-:W-:Y:S02]  /*2600*/  FSETP.NEU.FTZ.AND P0, PT, R4, R5, PT ;  /* 0x000000050400720b */ /* 0x000fe40003f1d000 */
[----:B------:R-:W-:Y:S02]  /*2610*/  SEL R4, R11, RZ, P2 ;  /* 0x000000ff0b047207 */ /* 0x000fe40001000000 */
[----:B------:R-:W-:Y:S02]  /*2620*/  ISETP.NE.AND P1, PT, R10, RZ, P1 ;  /* 0x000000ff0a00720c */ /* 0x000fe40000f25270 */
[----:B------:R-:W-:Y:S02]  /*2630*/  SHF.R.U32.HI R4, RZ, R4, R7 ;  /* 0x00000004ff047219 */ /* 0x000fe40000011607 */
[----:B------:R-:W-:-:S02]  /*2640*/  PLOP3.LUT P0, PT, P0, P1, PT, 0xf8, 0x8f ;  /* 0x00000000008f781c */ /* 0x000fc40000703f70 */
[----:B------:R-:W-:Y:S02]  /*2650*/  SHF.R.U32.HI R10, RZ, 0x1, R4 ;  /* 0x00000001ff0a7819 */ /* 0x000fe40000011604 */
[----:B------:R-:W-:-:S04]  /*2660*/  SEL R5, RZ, 0x1, !P0 ;  /* 0x00000001ff057807 */ /* 0x000fc80004000000 */
[----:B------:R-:W-:-:S04]  /*2670*/  LOP3.LUT R5, R5, 0x1, R10, 0xf8, !PT ;  /* 0x0000000105057812 */ /* 0x000fc800078ef80a */
[----:B------:R-:W-:-:S04]  /*2680*/  LOP3.LUT R5, R5, R4, RZ, 0xc0, !PT ;  /* 0x0000000405057212 */ /* 0x000fc800078ec0ff */
[----:B------:R-:W-:-:S04]  /*2690*/  IADD3 R10, PT, PT, R10, R5, RZ ;  /* 0x000000050a0a7210 */ /* 0x000fc80007ffe0ff */
[----:B------:R-:W-:Y:S01]  /*26a0*/  LOP3.LUT R9, R10, R9, RZ, 0xfc, !PT ;  /* 0x000000090a097212 */ /* 0x000fe200078efcff */
[----:B------:R-:W-:Y:S06]  /*26b0*/  BRA `(.L_x_29) ;  /* 0x0000000000107947 */ /* 0x000fec0003800000 */
.L_x_28:
[----:B------:R-:W-:-:S04]  /*26c0*/  LOP3.LUT R9, R9, 0x80000000, RZ, 0xc0, !PT ;  /* 0x8000000009097812 */ /* 0x000fc800078ec0ff */
[----:B------:R-:W-:Y:S01]  /*26d0*/  LOP3.LUT R9, R9, 0x7f800000, RZ, 0xfc, !PT ;  /* 0x7f80000009097812 */ /* 0x000fe200078efcff */
[----:B------:R-:W-:Y:S06]  /*26e0*/  BRA `(.L_x_29) ;  /* 0x0000000000047947 */ /* 0x000fec0003800000 */
.L_x_27:
[----:B------:R-:W-:-:S07]  /*26f0*/  LEA R9, R10, R9, 0x17 ;  /* 0x000000090a097211 */ /* 0x000fce00078eb8ff */
.L_x_29:
[----:B------:R-:W-:Y:S05]  /*2700*/  BSYNC.RECONVERGENT B3 ;  /* 0x0000000000037941 */ /* 0x000fea0003800200 */
.L_x_26:
[----:B------:R-:W-:Y:S05]  /*2710*/  BRA `(.L_x_30) ;  /* 0x0000000000207947 */ /* 0x000fea0003800000 */
.L_x_25:
[----:B------:R-:W-:-:S04]  /*2720*/  LOP3.LUT R4, R5, 0x80000000, R4, 0x48, !PT ;  /* 0x8000000005047812 */ /* 0x000fc800078e4804 */
[----:B------:R-:W-:Y:S01]  /*2730*/  LOP3.LUT R9, R4, 0x7f800000, RZ, 0xfc, !PT ;  /* 0x7f80000004097812 */ /* 0x000fe200078efcff */
[----:B------:R-:W-:Y:S06]  /*2740*/  BRA `(.L_x_30) ;  /* 0x0000000000147947 */ /* 0x000fec0003800000 */
.L_x_24:
[----:B------:R-:W-:Y:S01]  /*2750*/  LOP3.LUT R9, R5, 0x80000000, R4, 0x48, !PT ;  /* 0x8000000005097812 */ /* 0x000fe200078e4804 */
[----:B------:R-:W-:Y:S06]  /*2760*/  BRA `(.L_x_30) ;  /* 0x00000000000c7947 */ /* 0x000fec0003800000 */
.L_x_23:
[----:B------:R-:W0:Y:S01]  /*2770*/  MUFU.RSQ R9, -QNAN ;  /* 0xffc0000000097908 */ /* 0x000e220000001400 */
[----:B------:R-:W-:Y:S05]  /*2780*/  BRA `(.L_x_30) ;  /* 0x0000000000047947 */ /* 0x000fea0003800000 */
.L_x_22:
[----:B------:R-:W-:-:S07]  /*2790*/  FADD.FTZ R9, R4, R5 ;  /* 0x0000000504097221 */ /* 0x000fce0000010000 */
.L_x_30:
[----:B------:R-:W-:Y:S05]  /*27a0*/  BSYNC.RECONVERGENT B2 ;  /* 0x0000000000027941 */ /* 0x000fea0003800200 */
.L_x_20:
[----:B0-----:R-:W-:Y:S01]  /*27b0*/  MOV R5, R9 ;  /* 0x0000000900057202 */ /* 0x001fe20000000f00 */
[----:B------:R-:W-:-:S04]  /*27c0*/  HFMA2 R9, -RZ, RZ, 0, 0 ;  /* 0x00000000ff097431 */ /* 0x000fc800000001ff */
[----:B------:R-:W-:Y:S05]  /*27d0*/  RET.REL.NODEC R8 `(_Z31layer_norm_4d_kernel_vectorizedILi1024EEvPKfS1_S1_Pfmmmmf) ;  /* 0xffffffd808087950 */ /* 0x000fea0003c3ffff */
.L_x_31:
        /* <DEDUP_REMOVED lines=10> */
.L_x_32:


//--------------------- .nv.shared.reserved.0     --------------------------
	.section	.nv.shared.reserved.0,"aw",@nobits
	.weak		__nv_reservedSMEM_offset_0_alias
	.size		__nv_reservedSMEM_offset_0_alias, 0, 64
	.other		__nv_reservedSMEM_offset_0_alias,@"STO_CUDA_RESERVED_SHARED STV_DEFAULT"
__nv_reservedSMEM_offset_0_alias:
	.zero		0
	.zero		64


//--------------------- .nv.global                --------------------------
	.section	.nv.global,"aw",@nobits
.nv.global:
	.type		_ZN34_INTERNAL_88ed83d1_4_k_cu_solution6thrust24THRUST_300001_SM_1000_NS12placeholders2_5E,@object
	.size		_ZN34_INTERNAL_88ed83d1_4_k_cu_solution6thrust24THRUST_300001_SM_1000_NS12placeholders2_5E,(_ZN34_INTERNAL_88ed83d1_4_k_cu_solution4cuda3std3__45__cpo6cbeginE - _ZN34_INTERNAL_88ed83d1_4_k_cu_solution6thrust24THRUST_300001_SM_1000_NS12placeholders2_5E)
_ZN34_INTERNAL_88ed83d1_4_k_cu_solution6thrust24THRUST_300001_SM_1000_NS12placeholders2_5E:
	.zero		1
	.type		_ZN34_INTERNAL_88ed83d1_4_k_cu_solution4cuda3std3__45__cpo6cbeginE,@object
	.size		_ZN34_INTERNAL_88ed83d1_4_k_cu_solution4cuda3std3__45__cpo6cbeginE,(_ZN34_INTERNAL_88ed83d1_4_k_cu_solution4cuda3std6ranges3__45__cpo6cbeginE - _ZN34_INTERNAL_88ed83d1_4_k_cu_solution4cuda3std3__45__cpo6cbeginE)
_ZN34_INTERNAL_88ed83d1_4_k_cu_solution4cuda3std3__45__cpo6cbeginE:
	.zero		1
	.type		_ZN34_INTERNAL_88ed83d1_4_k_cu_solution4cuda3std6ranges3__45__cpo6cbeginE,@object
	.size		_ZN34_INTERNAL_88ed83d1_4_k_cu_solution4cuda3std6ranges3__45__cpo6cbeginE,(_ZN34_INTERNAL_88ed83d1_4_k_cu_solution4cuda3std3__48in_placeE - _ZN34_INTERNAL_88ed83d1_4_k_cu_solution4cuda3std6ranges3__45__cpo6cbeginE)
_ZN34_INTERNAL_88ed83d1_4_k_cu_solution4cuda3std6ranges3__45__cpo6cbeginE:
	.zero		1
	.type		_ZN34_INTERNAL_88ed83d1_4_k_cu_solution4cuda3std3__48in_placeE,@object
	.size		_ZN34_INTERNAL_88ed83d1_4_k_cu_solution4cuda3std3__48in_placeE,(_ZN34_INTERNAL_88ed83d1_4_k_cu_solution4cuda3std6ranges3__45__cpo4sizeE - _ZN34_INTERNAL_88ed83d1_4_k_cu_solution4cuda3std3__48in_placeE)
_ZN34_INTERNAL_88ed83d1_4_k_cu_solution4cuda3std3__48in_placeE:
	.zero		1
	.type		_ZN34_INTERNAL_88ed83d1_4_k_cu_solution4cuda3std6ranges3__45__cpo4sizeE,@object
	.size		_ZN34_INTERNAL_88ed83d1_4_k_cu_solution4cuda3std6ranges3__45__cpo4sizeE,(_ZN34_INTERNAL_88ed83d1_4_k_cu_solution6thrust24THRUST_300001_SM_1000_NS12placeholders2_9E - _ZN34_INTERNAL_88ed83d1_4_k_cu_solution4cuda3std6ranges3__45__cpo4sizeE)
_ZN34_INTERNAL_88ed83d1_4_k_cu_solution4cuda3std6ranges3__45__cpo4sizeE:
	.zero		1
	.type		_ZN34_INTERNAL_88ed83d1_4_k_cu_solution6thrust24THRUST_300001_SM_1000_NS12placeholders2_9E,@object
	.size		_ZN34_INTERNAL_88ed83d1_4_k_cu_solution6thrust24THRUST_300001_SM_1000_NS12placeholders2_9E,(_ZN34_INTERNAL_88ed83d1_4_k_cu_solution4cuda3std3__45__cpo7crbeginE - _ZN34_INTERNAL_88ed83d1_4_k_cu_solution6thrust24THRUST_300001_SM_1000_NS12placeholders2_9E)
_ZN34_INTERNAL_88ed83d1_4_k_cu_solution6thrust24THRUST_300001_SM_1000_NS12placeholders2_9E:
	.zero		1
	.type		_ZN34_INTERNAL_88ed83d1_4_k_cu_solution4cuda3std3__45__cpo7crbeginE,@object
	.size		_ZN34_INTERNAL_88ed83d1_4_k_cu_solution4cuda3std3__45__cpo7crbeginE,(_ZN34_INTERNAL_88ed83d1_4_k_cu_solution4cuda3std6ranges3__45__cpo4nextE - _ZN34_INTERNAL_88ed83d1_4_k_cu_solution4cuda3std3__45__cpo7crbeginE)
_ZN34_INTERNAL_88ed83d1_4_k_cu_solution4cuda3std3__45__cpo7crbeginE:
	.zero		1
	.type		_ZN34_INTERNAL_88ed83d1_4_k_cu_solution4cuda3std6ranges3__45__cpo4nextE,@object
	.size		_ZN34_INTERNAL_88ed83d1_4_k_cu_solution4cuda3std6ranges3__45__cpo4nextE,(_ZN34_INTERNAL_88ed83d1_4_k_cu_solution4cuda3std6ranges3__45__cpo4swapE - _ZN34_INTERNAL_88ed83d1_4_k_cu_solution4cuda3std6ranges3__45__cpo4nextE)
_ZN34_INTERNAL_88ed83d1_4_k_cu_solution4cuda3std6ranges3__45__cpo4nextE:
	.zero		1
	.type		_ZN34_INTERNAL_88ed83d1_4_k_cu_solution4cuda3std6ranges3__45__cpo4swapE,@object
	.size		_ZN34_INTERNAL_88ed83d1_4_k_cu_solution4cuda3std6ranges3__45__cpo4swapE,(_ZN34_INTERNAL_88ed83d1_4_k_cu_solution6thrust24THRUST_300001_SM_1000_NS12placeholders2_1E - _ZN34_INTERNAL_88ed83d1_4_k_cu_solution4cuda3std6ranges3__45__cpo4swapE)
_ZN34_INTERNAL_88ed83d1_4_k_cu_solution4cuda3std6ranges3__45__cpo4swapE:
	.zero		1
	.type		_ZN34_INTERNAL_88ed83d1_4_k_cu_solution6thrust24THRUST_300001_SM_1000_NS12placeholders2_1E,@object
	.size		_ZN34_INTERNAL_88ed83d1_4_k_cu_solution6thrust24THRUST_300001_SM_1000_NS12placeholders2_1E,(_ZN34_INTERNAL_88ed83d1_4_k_cu_solution6thrust24THRUST_300001_SM_1000_NS12placeholders2_3E - _ZN34_INTERNAL_88ed83d1_4_k_cu_solution6thrust24THRUST_300001_SM_1000_NS12placeholders2_1E)
_ZN34_INTERNAL_88ed83d1_4_k_cu_solution6thrust24THRUST_300001_SM_1000_NS12placeholders2_1E:
	.zero		1
	.type		_ZN34_INTERNAL_88ed83d1_4_k_cu_solution6thrust24THRUST_300001_SM_1000_NS12placeholders2_3E,@object
	.size		_ZN34_INTERNAL_88ed83d1_4_k_cu_solution6thrust24THRUST_300001_SM_1000_NS12placeholders2_3E,(_ZN34_INTERNAL_88ed83d1_4_k_cu_solution4cuda3std3__45__cpo5beginE - _ZN34_INTERNAL_88ed83d1_4_k_cu_solution6thrust24THRUST_300001_SM_1000_NS12placeholders2_3E)
_ZN34_INTERNAL_88ed83d1_4_k_cu_solution6thrust24THRUST_300001_SM_1000_NS12placeholders2_3E:
	.zero		1
	.type		_ZN34_INTERNAL_88ed83d1_4_k_cu_solution4cuda3std3__45__cpo5beginE,@object
	.size		_ZN34_INTERNAL_88ed83d1_4_k_cu_solution4cuda3std3__45__cpo5beginE,(_ZN34_INTERNAL_88ed83d1_4_k_cu_solution4cuda3std6ranges3__45__cpo5beginE - _ZN34_INTERNAL_88ed83d1_4_k_cu_solution4cuda3std3__45__cpo5beginE)
_ZN34_INTERNAL_88ed83d1_4_k_cu_solution4cuda3std3__45__cpo5beginE:
	.zero		1
	.type		_ZN34_INTERNAL_88ed83d1_4_k_cu_solution4cuda3std6ranges3__45__cpo5beginE,@object
	.size		_ZN34_INTERNAL_88ed83d1_4_k_cu_solution4cuda3std6ranges3__45__cpo5beginE,(_ZN34_INTERNAL_88ed83d1_4_k_cu_solution4cuda3std3__436_GLOBAL__N__88ed83d1_4_k_cu_solution6ignoreE - _ZN34_INTERNAL_88ed83d1_4_k_cu_solution4cuda3std6ranges3__45__cpo5beginE)
_ZN34_INTERNAL_88ed83d1_4_k_cu_solution4cuda3std6ranges3__45__cpo5beginE:
	.zero		1
	.type		_ZN34_INTERNAL_88ed83d1_4_k_cu_solution4cuda3std3__436_GLOBAL__N__88ed83d1_4_k_cu_solution6ignoreE,@object
	.size		_ZN34_INTERNAL_88ed83d1_4_k_cu_solution4cuda3std3__436_GLOBAL__N__88ed83d1_4_k_cu_solution6ignoreE,(_ZN34_INTERNAL_88ed83d1_4_k_cu_solution4cuda3std6ranges3__45__cpo4dataE - _ZN34_INTERNAL_88ed83d1_4_k_cu_solution4cuda3std3__436_GLOBAL__N__88ed83d1_4_k_cu_solution6ignoreE)
_ZN34_INTERNAL_88ed83d1_4_k_cu_solution4cuda3std3__436_GLOBAL__N__88ed83d1_4_k_cu_solution6ignoreE:
	.zero		1
	.type		_ZN34_INTERNAL_88ed83d1_4_k_cu_solution4cuda3std6ranges3__45__cpo4dataE,@object
	.size		_ZN34_INTERNAL_88ed83d1_4_k_cu_solution4cuda3std6ranges3__45__cpo4dataE,(_ZN34_INTERNAL_88ed83d1_4_k_cu_solution6thrust24THRUST_300001_SM_1000_NS12placeholders2_7E - _ZN34_INTERNAL_88ed83d1_4_k_cu_solution4cuda3std6ranges3__45__cpo4dataE)
_ZN34_INTERNAL_88ed83d1_4_k_cu_solution4cuda3std6ranges3__45__cpo4dataE:
	.zero		1
	.type		_ZN34_INTERNAL_88ed83d1_4_k_cu_solution6thrust24THRUST_300001_SM_1000_NS12placeholders2_7E,@object
	.size		_ZN34_INTERNAL_88ed83d1_4_k_cu_solution6thrust24THRUST_300001_SM_1000_NS12placeholders2_7E,(_ZN34_INTERNAL_88ed83d1_4_k_cu_solution4cuda3std3__45__cpo6rbeginE - _ZN34_INTERNAL_88ed83d1_4_k_cu_solution6thrust24THRUST_300001_SM_1000_NS12placeholders2_7E)
_ZN34_INTERNAL_88ed83d1_4_k_cu_solution6thrust24THRUST_300001_SM_1000_NS12placeholders2_7E:
	.zero		1
	.type		_ZN34_INTERNAL_88ed83d1_4_k_cu_solution4cuda3std3__45__cpo6rbeginE,@object
	.size		_ZN34_INTERNAL_88ed83d1_4_k_cu_solution4cuda3std3__45__cpo6rbeginE,(_ZN34_INTERNAL_88ed83d1_4_k_cu_solution4cuda3std6ranges3__45__cpo7advanceE - _ZN34_INTERNAL_88ed83d1_4_k_cu_solution4cuda3std3__45__cpo6rbeginE)
_ZN34_INTERNAL_88ed83d1_4_k_cu_solution4cuda3std3__45__cpo6rbeginE:
	.zero		1
	.type		_ZN34_INTERNAL_88ed83d1_4_k_cu_solution4cuda3std6ranges3__45__cpo7advanceE,@object
	.size		_ZN34_INTERNAL_88ed83d1_4_k_cu_solution4cuda3std6ranges3__45__cpo7advanceE,(_ZN34_INTERNAL_88ed83d1_4_k_cu_solution4cuda3std3__47nulloptE - _ZN34_INTERNAL_88ed83d1_4_k_cu_solution4cuda3std6ranges3__45__cpo7advanceE)
_ZN34_INTERNAL_88ed83d1_4_k_cu_solution4cuda3std6ranges3__45__cpo7advanceE:
	.zero		1
	.type		_ZN34_INTERNAL_88ed83d1_4_k_cu_solution4cuda3std3__47nulloptE,@object
	.size		_ZN34_INTERNAL_88ed83d1_4_k_cu_solution4cuda3std3__47nulloptE,(_ZN34_INTERNAL_88ed83d1_4_k_cu_solution4cuda3std6ranges3__45__cpo8distanceE - _ZN34_INTERNAL_88ed83d1_4_k_cu_solution4cuda3std3__47nulloptE)
_ZN34_INTERNAL_88ed83d1_4_k_cu_solution4cuda3std3__47nulloptE:
	.zero		1
	.type		_ZN34_INTERNAL_88ed83d1_4_k_cu_solution4cuda3std6ranges3__45__cpo8distanceE,@object
	.size		_ZN34_INTERNAL_88ed83d1_4_k_cu_solution4cuda3std6ranges3__45__cpo8distanceE,(_ZN34_INTERNAL_88ed83d1_4_k_cu_solution6thrust24THRUST_300001_SM_1000_NS12placeholders2_6E - _ZN34_INTERNAL_88ed83d1_4_k_cu_solution4cuda3std6ranges3__45__cpo8distanceE)
_ZN34_INTERNAL_88ed83d1_4_k_cu_solution4cuda3std6ranges3__45__cpo8distanceE:
	.zero		1
	.type		_ZN34_INTERNAL_88ed83d1_4_k_cu_solution6thrust24THRUST_300001_SM_1000_NS12placeholders2_6E,@object
	.size		_ZN34_INTERNAL_88ed83d1_4_k_cu_solution6thrust24THRUST_300001_SM_1000_NS12placeholders2_6E,(_ZN34_INTERNAL_88ed83d1_4_k_cu_solution4cuda3std3__45__cpo4cendE - _ZN34_INTERNAL_88ed83d1_4_k_cu_solution6thrust24THRUST_300001_SM_1000_NS12placeholders2_6E)
_ZN34_INTERNAL_88ed83d1_4_k_cu_solution6thrust24THRUST_300001_SM_1000_NS12placeholders2_6E:
	.zero		1
	.type		_ZN34_INTERNAL_88ed83d1_4_k_cu_solution4cuda3std3__45__cpo4cendE,@object
	.size		_ZN34_INTERNAL_88ed83d1_4_k_cu_solution4cuda3std3__45__cpo4cendE,(_ZN34_INTERNAL_88ed83d1_4_k_cu_solution4cuda3std6ranges3__45__cpo4cendE - _ZN34_INTERNAL_88ed83d1_4_k_cu_solution4cuda3std3__45__cpo4cendE)
_ZN34_INTERNAL_88ed83d1_4_k_cu_solution4cuda3std3__45__cpo4cendE:
	.zero		1
	.type		_ZN34_INTERNAL_88ed83d1_4_k_cu_solution4cuda3std6ranges3__45__cpo4cendE,@object
	.size		_ZN34_INTERNAL_88ed83d1_4_k_cu_solution4cuda3std6ranges3__45__cpo4cendE,(_ZN34_INTERNAL_88ed83d1_4_k_cu_solution4cuda3std3__420unreachable_sentinelE - _ZN34_INTERNAL_88ed83d1_4_k_cu_solution4cuda3std6ranges3__45__cpo4cendE)
_ZN34_INTERNAL_88ed83d1_4_k_cu_solution4cuda3std6ranges3__45__cpo4cendE:
	.zero		1
	.type		_ZN34_INTERNAL_88ed83d1_4_k_cu_solution4cuda3std3__420unreachable_sentinelE,@object
	.size		_ZN34_INTERNAL_88ed83d1_4_k_cu_solution4cuda3std3__420unreachable_sentinelE,(_ZN34_INTERNAL_88ed83d1_4_k_cu_solution4cuda3std6ranges3__45__cpo5ssizeE - _ZN34_INTERNAL_88ed83d1_4_k_cu_solution4cuda3std3__420unreachable_sentinelE)
_ZN34_INTERNAL_88ed83d1_4_k_cu_solution4cuda3std3__420unreachable_sentinelE:
	.zero		1
	.type		_ZN34_INTERNAL_88ed83d1_4_k_cu_solution4cuda3std6ranges3__45__cpo5ssizeE,@object
	.size		_ZN34_INTERNAL_88ed83d1_4_k_cu_solution4cuda3std6ranges3__45__cpo5ssizeE,(_ZN34_INTERNAL_88ed83d1_4_k_cu_solution6thrust24THRUST_300001_SM_1000_NS12placeholders3_10E - _ZN34_INTERNAL_88ed83d1_4_k_cu_solution4cuda3std6ranges3__45__cpo5ssizeE)
_ZN34_INTERNAL_88ed83d1_4_k_cu_solution4cuda3std6ranges3__45__cpo5ssizeE:
	.zero		1
	.type		_ZN34_INTERNAL_88ed83d1_4_k_cu_solution6thrust24THRUST_300001_SM_1000_NS12placeholders3_10E,@object
	.size		_ZN34_INTERNAL_88ed83d1_4_k_cu_solution6thrust24THRUST_300001_SM_1000_NS12placeholders3_10E,(_ZN34_INTERNAL_88ed83d1_4_k_cu_solution4cuda3std3__45__cpo5crendE - _ZN34_INTERNAL_88ed83d1_4_k_cu_solution6thrust24THRUST_300001_SM_1000_NS12placeholders3_10E)
_ZN34_INTERNAL_88ed83d1_4_k_cu_solution6thrust24THRUST_300001_SM_1000_NS12placeholders3_10E:
	.zero		1
	.type		_ZN34_INTERNAL_88ed83d1_4_k_cu_solution4cuda3std3__45__cpo5crendE,@object
	.size		_ZN34_INTERNAL_88ed83d1_4_k_cu_solution4cuda3std3__45__cpo5crendE,(_ZN34_INTERNAL_88ed83d1_4_k_cu_solution4cuda3std6ranges3__45__cpo4prevE - _ZN34_INTERNAL_88ed83d1_4_k_cu_solution4cuda3std3__45__cpo5crendE)
_ZN34_INTERNAL_88ed83d1_4_k_cu_solution4cuda3std3__45__cpo5crendE:
	.zero		1
	.type		_ZN34_INTERNAL_88ed83d1_4_k_cu_solution4cuda3std6ranges3__45__cpo4prevE,@object
	.size		_ZN34_INTERNAL_88ed83d1_4_k_cu_solution4cuda3std6ranges3__45__cpo4prevE,(_ZN34_INTERNAL_88ed83d1_4_k_cu_solution4cuda3std6ranges3__45__cpo9iter_moveE - _ZN34_INTERNAL_88ed83d1_4_k_cu_solution4cuda3std6ranges3__45__cpo4prevE)
_ZN34_INTERNAL_88ed83d1_4_k_cu_solution4cuda3std6ranges3__45__cpo4prevE:
	.zero		1
	.type		_ZN34_INTERNAL_88ed83d1_4_k_cu_solution4cuda3std6ranges3__45__cpo9iter_moveE,@object
	.size		_ZN34_INTERNAL_88ed83d1_4_k_cu_solution4cuda3std6ranges3__45__cpo9iter_moveE,(_ZN34_INTERNAL_88ed83d1_4_k_cu_solution6thrust24THRUST_300001_SM_1000_NS12placeholders2_2E - _ZN34_INTERNAL_88ed83d1_4_k_cu_solution4cuda3std6ranges3__45__cpo9iter_moveE)
_ZN34_INTERNAL_88ed83d1_4_k_cu_solution4cuda3std6ranges3__45__cpo9iter_moveE:
	.zero		1
	.type		_ZN34_INTERNAL_88ed83d1_4_k_cu_solution6thrust24THRUST_300001_SM_1000_NS12placeholders2_2E,@object
	.size		_ZN34_INTERNAL_88ed83d1_4_k_cu_solution6thrust24THRUST_300001_SM_1000_NS12placeholders2_2E,(_ZN34_INTERNAL_88ed83d1_4_k_cu_solution6thrust24THRUST_300001_SM_1000_NS12placeholders2_4E - _ZN34_INTERNAL_88ed83d1_4_k_cu_solution6thrust24THRUST_300001_SM_1000_NS12placeholders2_2E)
_ZN34_INTERNAL_88ed83d1_4_k_cu_solution6thrust24THRUST_300001_SM_1000_NS12placeholders2_2E:
	.zero		1
	.type		_ZN34_INTERNAL_88ed83d1_4_k_cu_solution6thrust24THRUST_300001_SM_1000_NS12placeholders2_4E,@object
	.size		_ZN34_INTERNAL_88ed83d1_4_k_cu_solution6thrust24THRUST_300001_SM_1000_NS12placeholders2_4E,(_ZN34_INTERNAL_88ed83d1_4_k_cu_solution4cuda3std3__45__cpo3endE - _ZN34_INTERNAL_88ed83d1_4_k_cu_solution6thrust24THRUST_300001_SM_1000_NS12placeholders2_4E)
_ZN34_INTERNAL_88ed83d1_4_k_cu_solution6thrust24THRUST_300001_SM_1000_NS12placeholders2_4E:
	.zero		1
	.type		_ZN34_INTERNAL_88ed83d1_4_k_cu_solution4cuda3std3__45__cpo3endE,@object
	.size		_ZN34_INTERNAL_88ed83d1_4_k_cu_solution4cuda3std3__45__cpo3endE,(_ZN34_INTERNAL_88ed83d1_4_k_cu_solution4cuda3std6ranges3__45__cpo3endE - _ZN34_INTERNAL_88ed83d1_4_k_cu_solution4cuda3std3__45__cpo3endE)
_ZN34_INTERNAL_88ed83d1_4_k_cu_solution4cuda3std3__45__cpo3endE:
	.zero		1
	.type		_ZN34_INTERNAL_88ed83d1_4_k_cu_solution4cuda3std6ranges3__45__cpo3endE,@object
	.size		_ZN34_INTERNAL_88ed83d1_4_k_cu_solution4cuda3std6ranges3__45__cpo3endE,(_ZN34_INTERNAL_88ed83d1_4_k_cu_solution4cuda3std3__419piecewise_constructE - _ZN34_INTERNAL_88ed83d1_4_k_cu_solution4cuda3std6ranges3__45__cpo3endE)
_ZN34_INTERNAL_88ed83d1_4_k_cu_solution4cuda3std6ranges3__45__cpo3endE:
	.zero		1
	.type		_ZN34_INTERNAL_88ed83d1_4_k_cu_solution4cuda3std3__419piecewise_constructE,@object
	.size		_ZN34_INTERNAL_88ed83d1_4_k_cu_solution4cuda3std3__419piecewise_constructE,(_ZN34_INTERNAL_88ed83d1_4_k_cu_solution4cuda3std6ranges3__45__cpo5cdataE - _ZN34_INTERNAL_88ed83d1_4_k_cu_solution4cuda3std3__419piecewise_constructE)
_ZN34_INTERNAL_88ed83d1_4_k_cu_solution4cuda3std3__419piecewise_constructE:
	.zero		1
	.type		_ZN34_INTERNAL_88ed83d1_4_k_cu_solution4cuda3std6ranges3__45__cpo5cdataE,@object
	.size		_ZN34_INTERNAL_88ed83d1_4_k_cu_solution4cuda3std6ranges3__45__cpo5cdataE,(_ZN34_INTERNAL_88ed83d1_4_k_cu_solution6thrust24THRUST_300001_SM_1000_NS12placeholders2_8E - _ZN34_INTERNAL_88ed83d1_4_k_cu_solution4cuda3std6ranges3__45__cpo5cdataE)
_ZN34_INTERNAL_88ed83d1_4_k_cu_solution4cuda3std6ranges3__45__cpo5cdataE:
	.zero		1
	.type		_ZN34_INTERNAL_88ed83d1_4_k_cu_solution6thrust24THRUST_300001_SM_1000_NS12placeholders2_8E,@object
	.size		_ZN34_INTERNAL_88ed83d1_4_k_cu_solution6thrust24THRUST_300001_SM_1000_NS12placeholders2_8E,(_ZN34_INTERNAL_88ed83d1_4_k_cu_solution4cuda3std3__45__cpo4rendE - _ZN34_INTERNAL_88ed83d1_4_k_cu_solution6thrust24THRUST_300001_SM_1000_NS12placeholders2_8E)
_ZN34_INTERNAL_88ed83d1_4_k_cu_solution6thrust24THRUST_300001_SM_1000_NS12placeholders2_8E:
	.zero		1
	.type		_ZN34_INTERNAL_88ed83d1_4_k_cu_solution4cuda3std3__45__cpo4rendE,@object
	.size		_ZN34_INTERNAL_88ed83d1_4_k_cu_solution4cuda3std3__45__cpo4rendE,(_ZN34_INTERNAL_88ed83d1_4_k_cu_solution4cuda3std6ranges3__45__cpo9iter_swapE - _ZN34_INTERNAL_88ed83d1_4_k_cu_solution4cuda3std3__45__cpo4rendE)
_ZN34_INTERNAL_88ed83d1_4_k_cu_solution4cuda3std3__45__cpo4rendE:
	.zero		1
	.type		_ZN34_INTERNAL_88ed83d1_4_k_cu_solution4cuda3std6ranges3__45__cpo9iter_swapE,@object
	.size		_ZN34_INTERNAL_88ed83d1_4_k_cu_solution4cuda3std6ranges3__45__cpo9iter_swapE,(_ZN34_INTERNAL_88ed83d1_4_k_cu_solution4cuda3std3__48unexpectE - _ZN34_INTERNAL_88ed83d1_4_k_cu_solution4cuda3std6ranges3__45__cpo9iter_swapE)
_ZN34_INTERNAL_88ed83d1_4_k_cu_solution4cuda3std6ranges3__45__cpo9iter_swapE:
	.zero		1
	.type		_ZN34_INTERNAL_88ed83d1_4_k_cu_solution4cuda3std3__48unexpectE,@object
	.size		_ZN34_INTERNAL_88ed83d1_4_k_cu_solution4cuda3std3__48unexpectE,(_ZN34_INTERNAL_88ed83d1_4_k_cu_solution6thrust24THRUST_300001_SM_1000_NS6system6detail10sequential3seqE - _ZN34_INTERNAL_88ed83d1_4_k_cu_solution4cuda3std3__48unexpectE)
_ZN34_INTERNAL_88ed83d1_4_k_cu_solution4cuda3std3__48unexpectE:
	.zero		1
	.type		_ZN34_INTERNAL_88ed83d1_4_k_cu_solution6thrust24THRUST_300001_SM_1000_NS6system6detail10sequential3seqE,@object
	.size		_ZN34_INTERNAL_88ed83d1_4_k_cu_solution6thrust24THRUST_300001_SM_1000_NS6system6detail10sequential3seqE,(.L_29 - _ZN34_INTERNAL_88ed83d1_4_k_cu_solution6thrust24THRUST_300001_SM_1000_NS6system6detail10sequential3seqE)
_ZN34_INTERNAL_88ed83d1_4_k_cu_solution6thrust24THRUST_300001_SM_1000_NS6system6detail10sequential3seqE:
	.zero		1
.L_29:


//--------------------- .nv.shared._Z31layer_norm_4d_kernel_vectorizedILi1024EEvPKfS1_S1_Pfmmmmf --------------------------
	.section	.nv.shared._Z31layer_norm_4d_kernel_vectorizedILi1024EEvPKfS1_S1_Pfmmmmf,"aw",@nobits
	.sectionflags	@""
	.align	4
.nv.shared._Z31layer_norm_4d_kernel_vectorizedILi1024EEvPKfS1_S1_Pfmmmmf:
	.zero		1328


//--------------------- .nv.constant0._ZN3cub18CUB_300001_SM_10006detail11EmptyKernelIvEEvv --------------------------
	.section	.nv.constant0._ZN3cub18CUB_300001_SM_10006detail11EmptyKernelIvEEvv,"a",@progbits
	.sectionflags	@""
	.align	4
.nv.constant0._ZN3cub18CUB_300001_SM_10006detail11EmptyKernelIvEEvv:
	.zero		896


//--------------------- .nv.constant0._Z31layer_norm_4d_kernel_vectorizedILi1024EEvPKfS1_S1_Pfmmmmf --------------------------
	.section	.nv.constant0._Z31layer_norm_4d_kernel_vectorizedILi1024EEvPKfS1_S1_Pfmmmmf,"a",@progbits
	.sectionflags	@""
	.align	4
.nv.constant0._Z31layer_norm_4d_kernel_vectorizedILi1024EEvPKfS1_S1_Pfmmmmf:
	.zero		964


//--------------------- SYMBOLS --------------------------

	.type		.nv.reservedSmem.offset0,@object
	.size		.nv.reservedSmem.offset0,0x4
	.type		.nv.reservedSmem.cap,@object
	.size		.nv.reservedSmem.cap,0x4
